// auto-generated by cutlass_sweep.gemm — config: {"arch": "sm_100", "cluster_m": 1, "cluster_n": 4, "dtype": "int8", "dtype_b": "int8", "layout": "nt", "stages": 0, "tile_k": 128, "tile_m": 128, "tile_n": 64}
#include "cutlass/cutlass.h"
#include "cutlass/gemm/collective/collective_builder.hpp"
#include "cutlass/gemm/device/gemm_universal_adapter.h"
#include "cutlass/gemm/kernel/gemm_universal.hpp"
#include "cutlass/epilogue/collective/collective_builder.hpp"

using ElemA = int8_t;
using ElemB = int8_t;
using ElemCD = int8_t;
using Acc  = int32_t;
using TileShape    = cute::Shape<cute::_128, cute::_64, cute::_128>;
using ClusterShape = cute::Shape<cute::_1, cute::_4, cute::_1>;

using CollectiveEpilogue = typename cutlass::epilogue::collective::CollectiveBuilder<
    cutlass::arch::Sm100, cutlass::arch::OpClassTensorOp,
    TileShape, ClusterShape,
    cutlass::epilogue::collective::EpilogueTileAuto,
    Acc, Acc,
    ElemCD, cutlass::layout::RowMajor, 128 / cutlass::sizeof_bits<ElemCD>::value,
    ElemCD, cutlass::layout::RowMajor, 128 / cutlass::sizeof_bits<ElemCD>::value,
    cutlass::epilogue::collective::EpilogueScheduleAuto
  >::CollectiveOp;

using CollectiveMainloop = typename cutlass::gemm::collective::CollectiveBuilder<
    cutlass::arch::Sm100, cutlass::arch::OpClassTensorOp,
    ElemA, cutlass::layout::RowMajor, 128 / cutlass::sizeof_bits<ElemA>::value,
    ElemB, cutlass::layout::ColumnMajor, 128 / cutlass::sizeof_bits<ElemB>::value,
    Acc,
    TileShape, ClusterShape,
    cutlass::gemm::collective::StageCountAutoCarveout<static_cast<int>(sizeof(typename CollectiveEpilogue::SharedStorage))>,
    cutlass::gemm::collective::KernelScheduleAuto
  >::CollectiveOp;

using GemmKernel = cutlass::gemm::kernel::GemmUniversal<
    cute::Shape<int,int,int,int>,
    CollectiveMainloop,
    CollectiveEpilogue
>;
using Gemm = cutlass::gemm::device::GemmUniversalAdapter<GemmKernel>;

// Force the device kernel symbol into the cubin without needing a host main.
auto* _anchor = &cutlass::device_kernel<GemmKernel>;


// ===== COMPILED SASS (sm_100a) =====

	.target	sm_100a

	.elftype	@"ET_EXEC"


//--------------------- .note.nv.tkinfo           --------------------------
	.section	.note.nv.tkinfo,"",@"SHT_NOTE"
	.sectionflags	@"SHF_NOTE_NV_TKINFO"
	.tkinfo
        /*0018*/ 	.word	0x00000002
        /*0030*/ 	.string	""
        /*0030*/ 	.string	"ptxas"
        /*0030*/ 	.string	"Cuda compilation tools, release 13.0, V13.0.88"
        /*0030*/ 	.string	"Build cuda_13.0.r13.0/compiler.36424714_0"
        /*0030*/ 	.string	"-arch sm_100a -m 64 "



//--------------------- .note.nv.cuinfo           --------------------------
	.section	.note.nv.cuinfo,"",@"SHT_NOTE"
	.sectionflags	@"SHF_NOTE_NV_CUINFO"
        /*0018*/ 	.short	0x0002
        /*001a*/ 	.short	0x0064
        /*001c*/ 	.short	0x0082
	.zero		2


//--------------------- .nv.info                  --------------------------
	.section	.nv.info,"",@"SHT_CUDA_INFO"
	.align	4


	//----- nvinfo : EIATTR_REGCOUNT
	.align		4
        /*0000*/ 	.byte	0x04, 0x2f
        /*0002*/ 	.short	(.L_19 - .L_18)
	.align		4
.L_18:
        /*0004*/ 	.word	index@(_ZN7cutlass13device_kernelINS_4gemm6kernel13GemmUniversalIN4cute5tupleIJiiiiEEENS1_10collective13CollectiveMmaINS1_35MainloopSm100TmaUmmaWarpSpecializedILi8ELi2ELi4ENS5_IJNS4_1CILi1EEENSA_ILi4EEESB_EEEEENS5_IJNSA_ILi128EEENSA_ILi64EEESF_EEEaNS5_IJlSB_lEEEaSI_NS4_8TiledMMAINS4_8MMA_AtomIJNS4_15SM100_MMA_S8_SSIaaiLi128ELi64ELNS4_4UMMA5MajorE0ELSN_0ELNSM_8SaturateE0EEEEEENS4_6LayoutINS5_IJSB_SB_SB_EEENS5_IJNSA_ILi0EEEST_ST_EEEEENS5_IJNS4_10UnderscoreESW_SW_EEEEENS4_23SM90_TMA_LOAD_MULTICASTENS4_14ComposedLayoutINS4_7SwizzleILi3ELi4ELi3EEENS4_18smem_ptr_flag_bitsILi8EEENSR_INS5_IJNSA_ILi8EEESF_EEENS5_IJSF_SB_EEEEEEEvNS4_8identityENS4_13SM90_TMA_LOADES19_vS1A_EENS_8epilogue10collective18CollectiveEpilogueINS1D_23Sm100TmaWarpSpecializedILi1ELi1ELi64ELb0ELb0EEEJSH_NS5_IJNSR_ISF_SB_EENSR_ISG_SB_EEEEEaSI_aSI_NS1D_6fusion15FusionCallbacksIS1H_NS1L_17LinearCombinationIaiaiLNS_15FloatRoundStyleE2EEESH_S1K_JEEENS4_5SM1004TMEM4LOAD26SM100_TMEM_LOAD_32dp32b64xES1B_NS10_INS11_ILi2ELi4ELi3EEES14_NSR_INS5_IJS15_SG_EEENS5_IJSG_SB_EEEEEEENS4_39AutoVectorizingCopyWithAssumedAlignmentILi128EEENS4_14SM90_TMA_STOREES1Z_S21_S21_EEEvvEEEEvNT_6ParamsE)
        /*0008*/ 	.word	0x0000009c


	//----- nvinfo : EIATTR_FRAME_SIZE
	.align		4
.L_19:
        /*000c*/ 	.byte	0x04, 0x11
        /*000e*/ 	.short	(.L_21 - .L_20)
	.align		4
.L_20:
        /*0010*/ 	.word	index@($__internal_2_$__cuda_sm10x_tcgen05_guardrail_trap_unallocated_columns_being_dealloced)
        /*0014*/ 	.word	0x00000000


	//----- nvinfo : EIATTR_FRAME_SIZE
	.align		4
.L_21:
        /*0018*/ 	.byte	0x04, 0x11
        /*001a*/ 	.short	(.L_23 - .L_22)
	.align		4
.L_22:
        /*001c*/ 	.word	index@($__internal_1_$__cuda_sm10x_tcgen05_guardrail_trap_phase_invalid_during_alloc)
        /*0020*/ 	.word	0x00000000


	//----- nvinfo : EIATTR_FRAME_SIZE
	.align		4
.L_23:
        /*0024*/ 	.byte	0x04, 0x11
        /*0026*/ 	.short	(.L_25 - .L_24)
	.align		4
.L_24:
        /*0028*/ 	.word	index@($__internal_0_$__cuda_sm10x_tcgen05_guardrail_trap_col_being_dealloced_not_returned_by_alloc)
        /*002c*/ 	.word	0x00000000


	//----- nvinfo : EIATTR_FRAME_SIZE
	.align		4
.L_25:
        /*0030*/ 	.byte	0x04, 0x11
        /*0032*/ 	.short	(.L_27 - .L_26)
	.align		4
.L_26:
        /*0034*/ 	.word	index@(_ZN7cutlass13device_kernelINS_4gemm6kernel13GemmUniversalIN4cute5tupleIJiiiiEEENS1_10collective13CollectiveMmaINS1_35MainloopSm100TmaUmmaWarpSpecializedILi8ELi2ELi4ENS5_IJNS4_1CILi1EEENSA_ILi4EEESB_EEEEENS5_IJNSA_ILi128EEENSA_ILi64EEESF_EEEaNS5_IJlSB_lEEEaSI_NS4_8TiledMMAINS4_8MMA_AtomIJNS4_15SM100_MMA_S8_SSIaaiLi128ELi64ELNS4_4UMMA5MajorE0ELSN_0ELNSM_8SaturateE0EEEEEENS4_6LayoutINS5_IJSB_SB_SB_EEENS5_IJNSA_ILi0EEEST_ST_EEEEENS5_IJNS4_10UnderscoreESW_SW_EEEEENS4_23SM90_TMA_LOAD_MULTICASTENS4_14ComposedLayoutINS4_7SwizzleILi3ELi4ELi3EEENS4_18smem_ptr_flag_bitsILi8EEENSR_INS5_IJNSA_ILi8EEESF_EEENS5_IJSF_SB_EEEEEEEvNS4_8identityENS4_13SM90_TMA_LOADES19_vS1A_EENS_8epilogue10collective18CollectiveEpilogueINS1D_23Sm100TmaWarpSpecializedILi1ELi1ELi64ELb0ELb0EEEJSH_NS5_IJNSR_ISF_SB_EENSR_ISG_SB_EEEEEaSI_aSI_NS1D_6fusion15FusionCallbacksIS1H_NS1L_17LinearCombinationIaiaiLNS_15FloatRoundStyleE2EEESH_S1K_JEEENS4_5SM1004TMEM4LOAD26SM100_TMEM_LOAD_32dp32b64xES1B_NS10_INS11_ILi2ELi4ELi3EEES14_NSR_INS5_IJS15_SG_EEENS5_IJSG_SB_EEEEEEENS4_39AutoVectorizingCopyWithAssumedAlignmentILi128EEENS4_14SM90_TMA_STOREES1Z_S21_S21_EEEvvEEEEvNT_6ParamsE)
        /*0038*/ 	.word	0x00000000


	//----- nvinfo : EIATTR_MIN_STACK_SIZE
	.align		4
.L_27:
        /*003c*/ 	.byte	0x04, 0x12
        /*003e*/ 	.short	(.L_29 - .L_28)
	.align		4
.L_28:
        /*0040*/ 	.word	index@(_ZN7cutlass13device_kernelINS_4gemm6kernel13GemmUniversalIN4cute5tupleIJiiiiEEENS1_10collective13CollectiveMmaINS1_35MainloopSm100TmaUmmaWarpSpecializedILi8ELi2ELi4ENS5_IJNS4_1CILi1EEENSA_ILi4EEESB_EEEEENS5_IJNSA_ILi128EEENSA_ILi64EEESF_EEEaNS5_IJlSB_lEEEaSI_NS4_8TiledMMAINS4_8MMA_AtomIJNS4_15SM100_MMA_S8_SSIaaiLi128ELi64ELNS4_4UMMA5MajorE0ELSN_0ELNSM_8SaturateE0EEEEEENS4_6LayoutINS5_IJSB_SB_SB_EEENS5_IJNSA_ILi0EEEST_ST_EEEEENS5_IJNS4_10UnderscoreESW_SW_EEEEENS4_23SM90_TMA_LOAD_MULTICASTENS4_14ComposedLayoutINS4_7SwizzleILi3ELi4ELi3EEENS4_18smem_ptr_flag_bitsILi8EEENSR_INS5_IJNSA_ILi8EEESF_EEENS5_IJSF_SB_EEEEEEEvNS4_8identityENS4_13SM90_TMA_LOADES19_vS1A_EENS_8epilogue10collective18CollectiveEpilogueINS1D_23Sm100TmaWarpSpecializedILi1ELi1ELi64ELb0ELb0EEEJSH_NS5_IJNSR_ISF_SB_EENSR_ISG_SB_EEEEEaSI_aSI_NS1D_6fusion15FusionCallbacksIS1H_NS1L_17LinearCombinationIaiaiLNS_15FloatRoundStyleE2EEESH_S1K_JEEENS4_5SM1004TMEM4LOAD26SM100_TMEM_LOAD_32dp32b64xES1B_NS10_INS11_ILi2ELi4ELi3EEES14_NSR_INS5_IJS15_SG_EEENS5_IJSG_SB_EEEEEEENS4_39AutoVectorizingCopyWithAssumedAlignmentILi128EEENS4_14SM90_TMA_STOREES1Z_S21_S21_EEEvvEEEEvNT_6ParamsE)
        /*0044*/ 	.word	0x00000000
.L_29:


//--------------------- .nv.compat                --------------------------
	.section	.nv.compat,"",@"SHT_CUDA_COMPAT_INFO"
	.align	4
        /*0000*/ 	.byte	0x02, 0x09, 0x01, 0x00, 0x02, 0x02, 0x03, 0x00, 0x02, 0x05, 0x06, 0x00, 0x03, 0x07, 0x01, 0x01
        /*0010*/ 	.byte	0x02, 0x03, 0x01, 0x00, 0x02, 0x06, 0x01, 0x00, 0x04, 0x0b, 0x08, 0x00, 0x01, 0x00, 0x00, 0x00
        /*0020*/ 	.byte	0x00, 0x00, 0x00, 0x00


//--------------------- .nv.info._ZN7cutlass13device_kernelINS_4gemm6kernel13GemmUniversalIN4cute5tupleIJiiiiEEENS1_10collective13CollectiveMmaINS1_35MainloopSm100TmaUmmaWarpSpecializedILi8ELi2ELi4ENS5_IJNS4_1CILi1EEENSA_ILi4EEESB_EEEEENS5_IJNSA_ILi128EEENSA_ILi64EEESF_EEEaNS5_IJlSB_lEEEaSI_NS4_8TiledMMAINS4_8MMA_AtomIJNS4_15SM100_MMA_S8_SSIaaiLi128ELi64ELNS4_4UMMA5MajorE0ELSN_0ELNSM_8SaturateE0EEEEEENS4_6LayoutINS5_IJSB_SB_SB_EEENS5_IJNSA_ILi0EEEST_ST_EEEEENS5_IJNS4_10UnderscoreESW_SW_EEEEENS4_23SM90_TMA_LOAD_MULTICASTENS4_14ComposedLayoutINS4_7SwizzleILi3ELi4ELi3EEENS4_18smem_ptr_flag_bitsILi8EEENSR_INS5_IJNSA_ILi8EEESF_EEENS5_IJSF_SB_EEEEEEEvNS4_8identityENS4_13SM90_TMA_LOADES19_vS1A_EENS_8epilogue10collective18CollectiveEpilogueINS1D_23Sm100TmaWarpSpecializedILi1ELi1ELi64ELb0ELb0EEEJSH_NS5_IJNSR_ISF_SB_EENSR_ISG_SB_EEEEEaSI_aSI_NS1D_6fusion15FusionCallbacksIS1H_NS1L_17LinearCombinationIaiaiLNS_15FloatRoundStyleE2EEESH_S1K_JEEENS4_5SM1004TMEM4LOAD26SM100_TMEM_LOAD_32dp32b64xES1B_NS10_INS11_ILi2ELi4ELi3EEES14_NSR_INS5_IJS15_SG_EEENS5_IJSG_SB_EEEEEEENS4_39AutoVectorizingCopyWithAssumedAlignmentILi128EEENS4_14SM90_TMA_STOREES1Z_S21_S21_EEEvvEEEEvNT_6ParamsE --------------------------
	.section	.nv.info._ZN7cutlass13device_kernelINS_4gemm6kernel13GemmUniversalIN4cute5tupleIJiiiiEEENS1_10collective13CollectiveMmaINS1_35MainloopSm100TmaUmmaWarpSpecializedILi8ELi2ELi4ENS5_IJNS4_1CILi1EEENSA_ILi4EEESB_EEEEENS5_IJNSA_ILi128EEENSA_ILi64EEESF_EEEaNS5_IJlSB_lEEEaSI_NS4_8TiledMMAINS4_8MMA_AtomIJNS4_15SM100_MMA_S8_SSIaaiLi128ELi64ELNS4_4UMMA5MajorE0ELSN_0ELNSM_8SaturateE0EEEEEENS4_6LayoutINS5_IJSB_SB_SB_EEENS5_IJNSA_ILi0EEEST_ST_EEEEENS5_IJNS4_10UnderscoreESW_SW_EEEEENS4_23SM90_TMA_LOAD_MULTICASTENS4_14ComposedLayoutINS4_7SwizzleILi3ELi4ELi3EEENS4_18smem_ptr_flag_bitsILi8EEENSR_INS5_IJNSA_ILi8EEESF_EEENS5_IJSF_SB_EEEEEEEvNS4_8identityENS4_13SM90_TMA_LOADES19_vS1A_EENS_8epilogue10collective18CollectiveEpilogueINS1D_23Sm100TmaWarpSpecializedILi1ELi1ELi64ELb0ELb0EEEJSH_NS5_IJNSR_ISF_SB_EENSR_ISG_SB_EEEEEaSI_aSI_NS1D_6fusion15FusionCallbacksIS1H_NS1L_17LinearCombinationIaiaiLNS_15FloatRoundStyleE2EEESH_S1K_JEEENS4_5SM1004TMEM4LOAD26SM100_TMEM_LOAD_32dp32b64xES1B_NS10_INS11_ILi2ELi4ELi3EEES14_NSR_INS5_IJS15_SG_EEENS5_IJSG_SB_EEEEEEENS4_39AutoVectorizingCopyWithAssumedAlignmentILi128EEENS4_14SM90_TMA_STOREES1Z_S21_S21_EEEvvEEEEvNT_6ParamsE,"",@"SHT_CUDA_INFO"
	.sectionflags	@""
	.align	4


	//----- nvinfo : EIATTR_CUDA_API_VERSION
	.align		4
        /*0000*/ 	.byte	0x04, 0x37
        /*0002*/ 	.short	(.L_31 - .L_30)
.L_30:
        /*0004*/ 	.word	0x00000082


	//----- nvinfo : EIATTR_KPARAM_INFO
	.align		4
.L_31:
        /*0008*/ 	.byte	0x04, 0x17
        /*000a*/ 	.short	(.L_33 - .L_32)
.L_32:
        /*000c*/ 	.word	0x00000000
        /*0010*/ 	.short	0x0000
        /*0012*/ 	.short	0x0000
        /*0014*/ 	.byte	0x00, 0xf0, 0x01, 0x20


	//----- nvinfo : EIATTR_AT_ENTRY_FRAGMENTS
	.align		4
.L_33:
        /*0018*/ 	.byte	0x04, 0x4f
        /*001a*/ 	.short	(.L_35 - .L_34)


	//   ....[0]....
.L_34:
        /*001c*/ 	.word	0x00000006


	//----- nvinfo : EIATTR_RESERVED_SMEM_USED
	.align		4
.L_35:
        /*0020*/ 	.byte	0x01, 0x41
	.zero		2


	//----- nvinfo : EIATTR_SPARSE_MMA_MASK
	.align		4
        /*0024*/ 	.byte	0x03, 0x50
        /*0026*/ 	.short	0x0000


	//----- nvinfo : EIATTR_TCGEN05_1CTA_USED
	.align		4
        /*0028*/ 	.byte	0x01, 0x51
	.zero		2


	//----- nvinfo : EIATTR_MAXREG_COUNT
	.align		4
        /*002c*/ 	.byte	0x03, 0x1b
        /*002e*/ 	.short	0x00ff


	//----- nvinfo : EIATTR_NUM_BARRIERS
	.align		4
        /*0030*/ 	.byte	0x02, 0x4c
        /*0032*/ 	.byte	0x07
	.zero		1


	//----- nvinfo : EIATTR_EXTERNS
	.align		4
        /*0034*/ 	.byte	0x04, 0x0f
        /*0036*/ 	.short	(.L_37 - .L_36)


	//   ....[0]....
	.align		4
.L_36:
        /*0038*/ 	.word	index@(__assertfail)


	//----- nvinfo : EIATTR_MERCURY_ISA_VERSION
	.align		4
.L_37:
        /*003c*/ 	.byte	0x03, 0x5f
        /*003e*/ 	.short	0x0101


	//----- nvinfo : EIATTR_INT_WARP_WIDE_INSTR_OFFSETS
	.align		4
        /*0040*/ 	.byte	0x04, 0x31
        /*0042*/ 	.short	(.L_39 - .L_38)


	//   ....[0]....
.L_38:
        /*0044*/ 	.word	0x00003f30


	//   ....[1]....
        /*0048*/ 	.word	0x00003f60


	//   ....[2]....
        /*004c*/ 	.word	0x00003f80


	//   ....[3]....
        /*0050*/ 	.word	0x00004ab0


	//   ....[4]....
        /*0054*/ 	.word	0x00004b60


	//----- nvinfo : EIATTR_COOP_GROUP_MASK_REGIDS
	.align		4
.L_39:
        /*0058*/ 	.byte	0x04, 0x29
        /*005a*/ 	.short	(.L_41 - .L_40)


	//   ....[0]....
.L_40:
        /*005c*/ 	.word	0xffffffff


	//   ....[1]....
        /*0060*/ 	.word	0xffffffff


	//   ....[2]....
        /*0064*/ 	.word	0xffffffff


	//   ....[3]....
        /*0068*/ 	.word	0xffffffff


	//   ....[4]....
        /*006c*/ 	.word	0xffffffff


	//   ....[5]....
        /*0070*/ 	.word	0xffffffff


	//   ....[6]....
        /*0074*/ 	.word	0xffffffff


	//   ....[7]....
        /*0078*/ 	.word	0xffffffff


	//   ....[8]....
        /*007c*/ 	.word	0xffffffff


	//   ....[9]....
        /*0080*/ 	.word	0xffffffff


	//   ....[10]....
        /*0084*/ 	.word	0xffffffff


	//   ....[11]....
        /*0088*/ 	.word	0xffffffff


	//   ....[12]....
        /*008c*/ 	.word	0xffffffff


	//   ....[13]....
        /*0090*/ 	.word	0xffffffff


	//----- nvinfo : EIATTR_COOP_GROUP_INSTR_OFFSETS
	.align		4
.L_41:
        /*0094*/ 	.byte	0x04, 0x28
        /*0096*/ 	.short	(.L_43 - .L_42)


	//   ....[0]....
.L_42:
        /*0098*/ 	.word	0x00000080


	//   ....[1]....
        /*009c*/ 	.word	0x000004e0


	//   ....[2]....
        /*00a0*/ 	.word	0x00000740


	//   ....[3]....
        /*00a4*/ 	.word	0x00000880


	//   ....[4]....
        /*00a8*/ 	.word	0x00000980


	//   ....[5]....
        /*00ac*/ 	.word	0x00000af0


	//   ....[6]....
        /*00b0*/ 	.word	0x00000c90


	//   ....[7]....
        /*00b4*/ 	.word	0x00000e40


	//   ....[8]....
        /*00b8*/ 	.word	0x000020a0


	//   ....[9]....
        /*00bc*/ 	.word	0x00003180


	//   ....[10]....
        /*00c0*/ 	.word	0x00003390


	//   ....[11]....
        /*00c4*/ 	.word	0x000033c0


	//   ....[12]....
        /*00c8*/ 	.word	0x00003e10


	//   ....[13]....
        /*00cc*/ 	.word	0x00004040


	//----- nvinfo : EIATTR_VRC_CTA_INIT_COUNT
	.align		4
.L_43:
        /*00d0*/ 	.byte	0x02, 0x4a
        /*00d2*/ 	.byte	0x80
	.zero		1


	//----- nvinfo : EIATTR_SYSCALL_OFFSETS
	.align		4
        /*00d4*/ 	.byte	0x04, 0x46
        /*00d6*/ 	.short	(.L_45 - .L_44)


	//   ....[0]....
.L_44:
        /*00d8*/ 	.word	0x000056e0


	//   ....[1]....
        /*00dc*/ 	.word	0x00005820


	//   ....[2]....
        /*00e0*/ 	.word	0x00005fe0


	//----- nvinfo : EIATTR_MBARRIER_INSTR_OFFSETS
	.align		4
.L_45:
        /*00e4*/ 	.byte	0x04, 0x39
        /*00e6*/ 	.short	(.L_47 - .L_46)


	//   ....[0]....
.L_46:
        /*00e8*/ 	.word	0x00000620
        /*00ec*/ 	.word	0x000000ff
        /*00f0*/ 	.word	0x00000000
        /*00f4*/ 	.short	0x0100
        /*00f6*/ 	.byte	0x04
	.zero		1


	//   ....[1]....
        /*00f8*/ 	.word	0x00000630
        /*00fc*/ 	.word	0x000000ff
        /*0100*/ 	.word	0x00000040
        /*0104*/ 	.short	0x0100
        /*0106*/ 	.byte	0x04
	.zero		1


	//   ....[2]....
        /*0108*/ 	.word	0x00000640
        /*010c*/ 	.word	0x000000ff
        /*0110*/ 	.word	0x00000008
        /*0114*/ 	.short	0x0100
        /*0116*/ 	.byte	0x04
	.zero		1


	//   ....[3]....
        /*0118*/ 	.word	0x00000650
        /*011c*/ 	.word	0x000000ff
        /*0120*/ 	.word	0x00000048
        /*0124*/ 	.short	0x0100
        /*0126*/ 	.byte	0x04
	.zero		1


	//   ....[4]....
        /*0128*/ 	.word	0x00000660
        /*012c*/ 	.word	0x000000ff
        /*0130*/ 	.word	0x00000010
        /*0134*/ 	.short	0x0100
        /*0136*/ 	.byte	0x04
	.zero		1


	//   ....[5]....
        /*0138*/ 	.word	0x00000670
        /*013c*/ 	.word	0x000000ff
        /*0140*/ 	.word	0x00000050
        /*0144*/ 	.short	0x0100
        /*0146*/ 	.byte	0x04
	.zero		1


	//   ....[6]....
        /*0148*/ 	.word	0x00000680
        /*014c*/ 	.word	0x000000ff
        /*0150*/ 	.word	0x00000018
        /*0154*/ 	.short	0x0100
        /*0156*/ 	.byte	0x04
	.zero		1


	//   ....[7]....
        /*0158*/ 	.word	0x00000690
        /*015c*/ 	.word	0x000000ff
        /*0160*/ 	.word	0x00000058
        /*0164*/ 	.short	0x0100
        /*0166*/ 	.byte	0x04
	.zero		1


	//   ....[8]....
        /*0168*/ 	.word	0x000006a0
        /*016c*/ 	.word	0x000000ff
        /*0170*/ 	.word	0x00000020
        /*0174*/ 	.short	0x0100
        /*0176*/ 	.byte	0x04
	.zero		1


	//   ....[9]....
        /*0178*/ 	.word	0x000006b0
        /*017c*/ 	.word	0x000000ff
        /*0180*/ 	.word	0x00000060
        /*0184*/ 	.short	0x0100
        /*0186*/ 	.byte	0x04
	.zero		1


	//   ....[10]....
        /*0188*/ 	.word	0x000006c0
        /*018c*/ 	.word	0x000000ff
        /*0190*/ 	.word	0x00000028
        /*0194*/ 	.short	0x0100
        /*0196*/ 	.byte	0x04
	.zero		1


	//   ....[11]....
        /*0198*/ 	.word	0x000006d0
        /*019c*/ 	.word	0x000000ff
        /*01a0*/ 	.word	0x00000068
        /*01a4*/ 	.short	0x0100
        /*01a6*/ 	.byte	0x04
	.zero		1


	//   ....[12]....
        /*01a8*/ 	.word	0x000006e0
        /*01ac*/ 	.word	0x000000ff
        /*01b0*/ 	.word	0x00000030
        /*01b4*/ 	.short	0x0100
        /*01b6*/ 	.byte	0x04
	.zero		1


	//   ....[13]....
        /*01b8*/ 	.word	0x000006f0
        /*01bc*/ 	.word	0x000000ff
        /*01c0*/ 	.word	0x00000070
        /*01c4*/ 	.short	0x0100
        /*01c6*/ 	.byte	0x04
	.zero		1


	//   ....[14]....
        /*01c8*/ 	.word	0x00000700
        /*01cc*/ 	.word	0x000000ff
        /*01d0*/ 	.word	0x00000038
        /*01d4*/ 	.short	0x0100
        /*01d6*/ 	.byte	0x04
	.zero		1


	//   ....[15]....
        /*01d8*/ 	.word	0x00000710
        /*01dc*/ 	.word	0x000000ff
        /*01e0*/ 	.word	0x00000078
        /*01e4*/ 	.short	0x0100
        /*01e6*/ 	.byte	0x04
	.zero		1


	//   ....[16]....
        /*01e8*/ 	.word	0x00000850
        /*01ec*/ 	.word	0x000000ff
        /*01f0*/ 	.word	0x00000080
        /*01f4*/ 	.short	0x0100
        /*01f6*/ 	.byte	0x04
	.zero		1


	//   ....[17]....
        /*01f8*/ 	.word	0x00000860
        /*01fc*/ 	.word	0x000000ff
        /*0200*/ 	.word	0x00000088
        /*0204*/ 	.short	0x0100
        /*0206*/ 	.byte	0x04
	.zero		1


	//   ....[18]....
        /*0208*/ 	.word	0x00000950
        /*020c*/ 	.word	0x000000ff
        /*0210*/ 	.word	0x00000090
        /*0214*/ 	.short	0x0100
        /*0216*/ 	.byte	0x06
	.zero		1


	//   ....[19]....
        /*0218*/ 	.word	0x00000960
        /*021c*/ 	.word	0x000000ff
        /*0220*/ 	.word	0x00000098
        /*0224*/ 	.short	0x0100
        /*0226*/ 	.byte	0x06
	.zero		1


	//   ....[20]....
        /*0228*/ 	.word	0x00000aa0
        /*022c*/ 	.word	0x000000ff
        /*0230*/ 	.word	0x000000a0
        /*0234*/ 	.short	0x0100
        /*0236*/ 	.byte	0x06
	.zero		1


	//   ....[21]....
        /*0238*/ 	.word	0x00000ab0
        /*023c*/ 	.word	0x000000ff
        /*0240*/ 	.word	0x000000b0
        /*0244*/ 	.short	0x0100
        /*0246*/ 	.byte	0x06
	.zero		1


	//   ....[22]....
        /*0248*/ 	.word	0x00000ac0
        /*024c*/ 	.word	0x000000ff
        /*0250*/ 	.word	0x000000a8
        /*0254*/ 	.short	0x0100
        /*0256*/ 	.byte	0x06
	.zero		1


	//   ....[23]....
        /*0258*/ 	.word	0x00000ad0
        /*025c*/ 	.word	0x000000ff
        /*0260*/ 	.word	0x000000b8
        /*0264*/ 	.short	0x0100
        /*0266*/ 	.byte	0x06
	.zero		1


	//   ....[24]....
        /*0268*/ 	.word	0x00000c00
        /*026c*/ 	.word	0x000000ff
        /*0270*/ 	.word	0x000000c0
        /*0274*/ 	.short	0x0100
        /*0276*/ 	.byte	0x04
	.zero		1


	//   ....[25]....
        /*0278*/ 	.word	0x00000c10
        /*027c*/ 	.word	0x000000ff
        /*0280*/ 	.word	0x000000e0
        /*0284*/ 	.short	0x0100
        /*0286*/ 	.byte	0x04
	.zero		1


	//   ....[26]....
        /*0288*/ 	.word	0x00000c20
        /*028c*/ 	.word	0x000000ff
        /*0290*/ 	.word	0x000000c8
        /*0294*/ 	.short	0x0100
        /*0296*/ 	.byte	0x04
	.zero		1


	//   ....[27]....
        /*0298*/ 	.word	0x00000c30
        /*029c*/ 	.word	0x000000ff
        /*02a0*/ 	.word	0x000000e8
        /*02a4*/ 	.short	0x0100
        /*02a6*/ 	.byte	0x04
	.zero		1


	//   ....[28]....
        /*02a8*/ 	.word	0x00000c40
        /*02ac*/ 	.word	0x000000ff
        /*02b0*/ 	.word	0x000000d0
        /*02b4*/ 	.short	0x0100
        /*02b6*/ 	.byte	0x04
	.zero		1


	//   ....[29]....
        /*02b8*/ 	.word	0x00000c50
        /*02bc*/ 	.word	0x000000ff
        /*02c0*/ 	.word	0x000000f0
        /*02c4*/ 	.short	0x0100
        /*02c6*/ 	.byte	0x04
	.zero		1


	//   ....[30]....
        /*02c8*/ 	.word	0x00000c60
        /*02cc*/ 	.word	0x000000ff
        /*02d0*/ 	.word	0x000000d8
        /*02d4*/ 	.short	0x0100
        /*02d6*/ 	.byte	0x04
	.zero		1


	//   ....[31]....
        /*02d8*/ 	.word	0x00000c70
        /*02dc*/ 	.word	0x000000ff
        /*02e0*/ 	.word	0x000000f8
        /*02e4*/ 	.short	0x0100
        /*02e6*/ 	.byte	0x04
	.zero		1


	//   ....[32]....
        /*02e8*/ 	.word	0x00000d60
        /*02ec*/ 	.word	0x000000ff
        /*02f0*/ 	.word	0x00000100
        /*02f4*/ 	.short	0x0100
        /*02f6*/ 	.byte	0x04
	.zero		1


	//   ....[33]....
        /*02f8*/ 	.word	0x00000d70
        /*02fc*/ 	.word	0x000000ff
        /*0300*/ 	.word	0x00000110
        /*0304*/ 	.short	0x0100
        /*0306*/ 	.byte	0x04
	.zero		1


	//   ....[34]....
        /*0308*/ 	.word	0x00000d80
        /*030c*/ 	.word	0x000000ff
        /*0310*/ 	.word	0x00000108
        /*0314*/ 	.short	0x0100
        /*0316*/ 	.byte	0x04
	.zero		1


	//   ....[35]....
        /*0318*/ 	.word	0x00000d90
        /*031c*/ 	.word	0x000000ff
        /*0320*/ 	.word	0x00000118
        /*0324*/ 	.short	0x0100
        /*0326*/ 	.byte	0x04
	.zero		1


	//   ....[36]....
        /*0328*/ 	.word	0x00001920
        /*032c*/ 	.word	0x00000000
        /*0330*/ 	.word	0x00000110
        /*0334*/ 	.short	0x010a
        /*0336*/ 	.byte	0xff
	.zero		1


	//   ....[37]....
        /*0338*/ 	.word	0x00001950
        /*033c*/ 	.word	0x00000000
        /*0340*/ 	.word	0x00000100
        /*0344*/ 	.short	0x0101
        /*0346*/ 	.byte	0xff
	.zero		1


	//   ....[38]....
        /*0348*/ 	.word	0x00001a20
        /*034c*/ 	.word	0x000000ff
        /*0350*/ 	.word	0x00000040
        /*0354*/ 	.short	0x010a
        /*0356*/ 	.byte	0x04
	.zero		1


	//   ....[39]....
        /*0358*/ 	.word	0x00001aa0
        /*035c*/ 	.word	0x000000ff
        /*0360*/ 	.word	0x00000040
        /*0364*/ 	.short	0x010a
        /*0366*/ 	.byte	0x21
	.zero		1


	//   ....[40]....
        /*0368*/ 	.word	0x00001c30
        /*036c*/ 	.word	0x000000ff
        /*0370*/ 	.word	0x00000040
        /*0374*/ 	.short	0x010a
        /*0376*/ 	.byte	0x08
	.zero		1


	//   ....[41]....
        /*0378*/ 	.word	0x00001d50
        /*037c*/ 	.word	0x000000ff
        /*0380*/ 	.word	0x00000098
        /*0384*/ 	.short	0x0101
        /*0386*/ 	.byte	0x06
	.zero		1


	//   ....[42]....
        /*0388*/ 	.word	0x00001d70
        /*038c*/ 	.word	0x000000ff
        /*0390*/ 	.word	0x00000040
        /*0394*/ 	.short	0x010a
        /*0396*/ 	.byte	0x04
	.zero		1


	//   ....[43]....
        /*0398*/ 	.word	0x00001df0
        /*039c*/ 	.word	0x000000ff
        /*03a0*/ 	.word	0x00000040
        /*03a4*/ 	.short	0x010a
        /*03a6*/ 	.byte	0x11
	.zero		1


	//   ....[44]....
        /*03a8*/ 	.word	0x00001f80
        /*03ac*/ 	.word	0x000000ff
        /*03b0*/ 	.word	0x00000040
        /*03b4*/ 	.short	0x010a
        /*03b6*/ 	.byte	0x07
	.zero		1


	//   ....[45]....
        /*03b8*/ 	.word	0x000020d0
        /*03bc*/ 	.word	0x00000003
        /*03c0*/ 	.word	0x000000a0
        /*03c4*/ 	.short	0x010a
        /*03c6*/ 	.byte	0xff
	.zero		1


	//   ....[46]....
        /*03c8*/ 	.word	0x00002220
        /*03cc*/ 	.word	0x00000000
        /*03d0*/ 	.word	0x00000000
        /*03d4*/ 	.short	0x0101
        /*03d6*/ 	.byte	0xff
	.zero		1


	//   ....[47]....
        /*03d8*/ 	.word	0x000027c0
        /*03dc*/ 	.word	0x000000ff
        /*03e0*/ 	.word	0x00000000
        /*03e4*/ 	.short	0x010a
        /*03e6*/ 	.byte	0x04
	.zero		1


	//   ....[48]....
        /*03e8*/ 	.word	0x00002850
        /*03ec*/ 	.word	0x000000ff
        /*03f0*/ 	.word	0x00000000
        /*03f4*/ 	.short	0x010a
        /*03f6*/ 	.byte	0x05
	.zero		1


	//   ....[49]....
        /*03f8*/ 	.word	0x000028e0
        /*03fc*/ 	.word	0x000000ff
        /*0400*/ 	.word	0x00000000
        /*0404*/ 	.short	0x010a
        /*0406*/ 	.byte	0x05
	.zero		1


	//   ....[50]....
        /*0408*/ 	.word	0x00002970
        /*040c*/ 	.word	0x000000ff
        /*0410*/ 	.word	0x00000000
        /*0414*/ 	.short	0x010a
        /*0416*/ 	.byte	0x05
	.zero		1


	//   ....[51]....
        /*0418*/ 	.word	0x00002a00
        /*041c*/ 	.word	0x000000ff
        /*0420*/ 	.word	0x00000000
        /*0424*/ 	.short	0x010a
        /*0426*/ 	.byte	0x05
	.zero		1


	//   ....[52]....
        /*0428*/ 	.word	0x00002a90
        /*042c*/ 	.word	0x000000ff
        /*0430*/ 	.word	0x00000000
        /*0434*/ 	.short	0x010a
        /*0436*/ 	.byte	0x05
	.zero		1


	//   ....[53]....
        /*0438*/ 	.word	0x00002b20
        /*043c*/ 	.word	0x000000ff
        /*0440*/ 	.word	0x00000000
        /*0444*/ 	.short	0x010a
        /*0446*/ 	.byte	0x05
	.zero		1


	//   ....[54]....
        /*0448*/ 	.word	0x00002bc0
        /*044c*/ 	.word	0x00000000
        /*0450*/ 	.word	0x00000000
        /*0454*/ 	.short	0x010a
        /*0456*/ 	.byte	0xff
	.zero		1


	//   ....[55]....
        /*0458*/ 	.word	0x00002ce0
        /*045c*/ 	.word	0x00000002
        /*0460*/ 	.word	0x00000100
        /*0464*/ 	.short	0x010a
        /*0466*/ 	.byte	0xff
	.zero		1


	//   ....[56]....
        /*0468*/ 	.word	0x00002d50
        /*046c*/ 	.word	0x00000002
        /*0470*/ 	.word	0x00000000
        /*0474*/ 	.short	0x0101
        /*0476*/ 	.byte	0xff
	.zero		1


	//   ....[57]....
        /*0478*/ 	.word	0x00002d70
        /*047c*/ 	.word	0x000000ff
        /*0480*/ 	.word	0x000000b0
        /*0484*/ 	.short	0x010a
        /*0486*/ 	.byte	0x04
	.zero		1


	//   ....[58]....
        /*0488*/ 	.word	0x00002e90
        /*048c*/ 	.word	0x00000002
        /*0490*/ 	.word	0x000000a0
        /*0494*/ 	.short	0x010a
        /*0496*/ 	.byte	0xff
	.zero		1


	//   ....[59]....
        /*0498*/ 	.word	0x00002f90
        /*049c*/ 	.word	0x00000002
        /*04a0*/ 	.word	0x00000000
        /*04a4*/ 	.short	0x0101
        /*04a6*/ 	.byte	0xff
	.zero		1


	//   ....[60]....
        /*04a8*/ 	.word	0x00003020
        /*04ac*/ 	.word	0x000000ff
        /*04b0*/ 	.word	0x000000b0
        /*04b4*/ 	.short	0x0106
        /*04b6*/ 	.byte	0x04
	.zero		1


	//   ....[61]....
        /*04b8*/ 	.word	0x00003040
        /*04bc*/ 	.word	0x000000ff
        /*04c0*/ 	.word	0x000000b0
        /*04c4*/ 	.short	0x010a
        /*04c6*/ 	.byte	0x04
	.zero		1


	//   ....[62]....
        /*04c8*/ 	.word	0x000030d0
        /*04cc*/ 	.word	0x000000ff
        /*04d0*/ 	.word	0x000000b0
        /*04d4*/ 	.short	0x0106
        /*04d6*/ 	.byte	0x07
	.zero		1


	//   ....[63]....
        /*04d8*/ 	.word	0x00003110
        /*04dc*/ 	.word	0x00000000
        /*04e0*/ 	.word	0x000000b0
        /*04e4*/ 	.short	0x010a
        /*04e6*/ 	.byte	0xff
	.zero		1


	//   ....[64]....
        /*04e8*/ 	.word	0x00003660
        /*04ec*/ 	.word	0x00000000
        /*04f0*/ 	.word	0x000000a0
        /*04f4*/ 	.short	0x010a
        /*04f6*/ 	.byte	0xff
	.zero		1


	//   ....[65]....
        /*04f8*/ 	.word	0x00003770
        /*04fc*/ 	.word	0x00000003
        /*0500*/ 	.word	0x00000000
        /*0504*/ 	.short	0x0101
        /*0506*/ 	.byte	0xff
	.zero		1


	//   ....[66]....
        /*0508*/ 	.word	0x00003780
        /*050c*/ 	.word	0x000000ff
        /*0510*/ 	.word	0x00000000
        /*0514*/ 	.short	0x010a
        /*0516*/ 	.byte	0x04
	.zero		1


	//   ....[67]....
        /*0518*/ 	.word	0x000037a0
        /*051c*/ 	.word	0x000000ff
        /*0520*/ 	.word	0x000000e0
        /*0524*/ 	.short	0x010a
        /*0526*/ 	.byte	0x1e
	.zero		1


	//   ....[68]....
        /*0528*/ 	.word	0x00003870
        /*052c*/ 	.word	0x000000ff
        /*0530*/ 	.word	0x00000000
        /*0534*/ 	.short	0x010a
        /*0536*/ 	.byte	0x05
	.zero		1


	//   ....[69]....
        /*0538*/ 	.word	0x000039b0
        /*053c*/ 	.word	0x000000ff
        /*0540*/ 	.word	0x00000000
        /*0544*/ 	.short	0x010a
        /*0546*/ 	.byte	0x04
	.zero		1


	//   ....[70]....
        /*0548*/ 	.word	0x00003c40
        /*054c*/ 	.word	0x000000ff
        /*0550*/ 	.word	0x00000000
        /*0554*/ 	.short	0x010a
        /*0556*/ 	.byte	0x04
	.zero		1


	//   ....[71]....
        /*0558*/ 	.word	0x00003cd0
        /*055c*/ 	.word	0x000000ff
        /*0560*/ 	.word	0x00000000
        /*0564*/ 	.short	0x010a
        /*0566*/ 	.byte	0x05
	.zero		1


	//   ....[72]....
        /*0568*/ 	.word	0x00003d60
        /*056c*/ 	.word	0x000000ff
        /*0570*/ 	.word	0x00000000
        /*0574*/ 	.short	0x010a
        /*0576*/ 	.byte	0x05
	.zero		1


	//   ....[73]....
        /*0578*/ 	.word	0x00003df0
        /*057c*/ 	.word	0x000000ff
        /*0580*/ 	.word	0x00000000
        /*0584*/ 	.short	0x010a
        /*0586*/ 	.byte	0x04
	.zero		1


	//   ....[74]....
        /*0588*/ 	.word	0x00004290
        /*058c*/ 	.word	0x00000007
        /*0590*/ 	.word	0x000000a0
        /*0594*/ 	.short	0x010a
        /*0596*/ 	.byte	0xff
	.zero		1


	//   ....[75]....
        /*0598*/ 	.word	0x00004400
        /*059c*/ 	.word	0x00000000
        /*05a0*/ 	.word	0x00000000
        /*05a4*/ 	.short	0x0101
        /*05a6*/ 	.byte	0xff
	.zero		1


	//   ....[76]....
        /*05a8*/ 	.word	0x00004870
        /*05ac*/ 	.word	0x000000ff
        /*05b0*/ 	.word	0x00000098
        /*05b4*/ 	.short	0x010a
        /*05b6*/ 	.byte	0x11
	.zero		1


	//   ....[77]....
        /*05b8*/ 	.word	0x000049f0
        /*05bc*/ 	.word	0x000000ff
        /*05c0*/ 	.word	0x00000088
        /*05c4*/ 	.short	0x010a
        /*05c6*/ 	.byte	0x11
	.zero		1


	//   ....[78]....
        /*05c8*/ 	.word	0x00004c00
        /*05cc*/ 	.word	0x000000ff
        /*05d0*/ 	.word	0x00000080
        /*05d4*/ 	.short	0x010b
        /*05d6*/ 	.byte	0x11
	.zero		1


	//   ....[79]....
        /*05d8*/ 	.word	0x00004c10
        /*05dc*/ 	.word	0x000000ff
        /*05e0*/ 	.word	0x00000000
        /*05e4*/ 	.short	0x0101
        /*05e6*/ 	.byte	0x30
	.zero		1


	//   ....[80]....
        /*05e8*/ 	.word	0x00004c50
        /*05ec*/ 	.word	0x00000000
        /*05f0*/ 	.word	0x00000088
        /*05f4*/ 	.short	0x010a
        /*05f6*/ 	.byte	0xff
	.zero		1


	//   ....[81]....
        /*05f8*/ 	.word	0x00004fa0
        /*05fc*/ 	.word	0x00000003
        /*0600*/ 	.word	0x000000a0
        /*0604*/ 	.short	0x010a
        /*0606*/ 	.byte	0xff
	.zero		1


	//   ....[82]....
        /*0608*/ 	.word	0x00005120
        /*060c*/ 	.word	0x00000000
        /*0610*/ 	.word	0x00000000
        /*0614*/ 	.short	0x0101
        /*0616*/ 	.byte	0xff
	.zero		1


	//   ....[83]....
        /*0618*/ 	.word	0x00005bc0
        /*061c*/ 	.word	0x000000ff
        /*0620*/ 	.word	0x00000080
        /*0624*/ 	.short	0x010a
        /*0626*/ 	.byte	0x2c
	.zero		1


	//   ....[84]....
        /*0628*/ 	.word	0x00005bd0
        /*062c*/ 	.word	0x00000016
        /*0630*/ 	.word	0x000000c0
        /*0634*/ 	.short	0x010a
        /*0636*/ 	.byte	0xff
	.zero		1


	//   ....[85]....
        /*0638*/ 	.word	0x00005d60
        /*063c*/ 	.word	0x000000ff
        /*0640*/ 	.word	0x00000080
        /*0644*/ 	.short	0x010a
        /*0646*/ 	.byte	0x2c
	.zero		1


	//   ....[86]....
        /*0648*/ 	.word	0x00005e60
        /*064c*/ 	.word	0x000000ff
        /*0650*/ 	.word	0x00000000
        /*0654*/ 	.short	0x0101
        /*0656*/ 	.byte	0x04
	.zero		1


	//   ....[87]....
        /*0658*/ 	.word	0x00005ec0
        /*065c*/ 	.word	0x00000016
        /*0660*/ 	.word	0x000000c0
        /*0664*/ 	.short	0x010a
        /*0666*/ 	.byte	0xff
	.zero		1


	//   ....[88]....
        /*0668*/ 	.word	0x00006320
        /*066c*/ 	.word	0x000000ff
        /*0670*/ 	.word	0x00000000
        /*0674*/ 	.short	0x0101
        /*0676*/ 	.byte	0x04
	.zero		1


	//   ....[89]....
        /*0678*/ 	.word	0x00007410
        /*067c*/ 	.word	0x00000000
        /*0680*/ 	.word	0x00000110
        /*0684*/ 	.short	0x010a
        /*0686*/ 	.byte	0xff
	.zero		1


	//   ....[90]....
        /*0688*/ 	.word	0x00007470
        /*068c*/ 	.word	0x00000000
        /*0690*/ 	.word	0x00000040
        /*0694*/ 	.short	0x010a
        /*0696*/ 	.byte	0xff
	.zero		1


	//   ....[91]....
        /*0698*/ 	.word	0x000074d0
        /*069c*/ 	.word	0x00000000
        /*06a0*/ 	.word	0x00000040
        /*06a4*/ 	.short	0x010a
        /*06a6*/ 	.byte	0xff
	.zero		1


	//   ....[92]....
        /*06a8*/ 	.word	0x00007520
        /*06ac*/ 	.word	0x00000003
        /*06b0*/ 	.word	0x000000a0
        /*06b4*/ 	.short	0x010a
        /*06b6*/ 	.byte	0xff
	.zero		1


	//   ....[93]....
        /*06b8*/ 	.word	0x00007580
        /*06bc*/ 	.word	0x00000000
        /*06c0*/ 	.word	0x00000000
        /*06c4*/ 	.short	0x010a
        /*06c6*/ 	.byte	0xff
	.zero		1


	//   ....[94]....
        /*06c8*/ 	.word	0x000075e0
        /*06cc*/ 	.word	0x00000000
        /*06d0*/ 	.word	0x00000000
        /*06d4*/ 	.short	0x010a
        /*06d6*/ 	.byte	0xff
	.zero		1


	//   ....[95]....
        /*06d8*/ 	.word	0x00007640
        /*06dc*/ 	.word	0x00000000
        /*06e0*/ 	.word	0x00000000
        /*06e4*/ 	.short	0x010a
        /*06e6*/ 	.byte	0xff
	.zero		1


	//   ....[96]....
        /*06e8*/ 	.word	0x000076a0
        /*06ec*/ 	.word	0x00000000
        /*06f0*/ 	.word	0x00000000
        /*06f4*/ 	.short	0x010a
        /*06f6*/ 	.byte	0xff
	.zero		1


	//   ....[97]....
        /*06f8*/ 	.word	0x00007700
        /*06fc*/ 	.word	0x00000000
        /*0700*/ 	.word	0x00000000
        /*0704*/ 	.short	0x010a
        /*0706*/ 	.byte	0xff
	.zero		1


	//   ....[98]....
        /*0708*/ 	.word	0x00007760
        /*070c*/ 	.word	0x00000000
        /*0710*/ 	.word	0x00000000
        /*0714*/ 	.short	0x010a
        /*0716*/ 	.byte	0xff
	.zero		1


	//   ....[99]....
        /*0718*/ 	.word	0x000077c0
        /*071c*/ 	.word	0x00000000
        /*0720*/ 	.word	0x00000000
        /*0724*/ 	.short	0x010a
        /*0726*/ 	.byte	0xff
	.zero		1


	//   ....[100]....
        /*0728*/ 	.word	0x00007810
        /*072c*/ 	.word	0x00000002
        /*0730*/ 	.word	0x00000100
        /*0734*/ 	.short	0x010a
        /*0736*/ 	.byte	0xff
	.zero		1


	//   ....[101]....
        /*0738*/ 	.word	0x00007870
        /*073c*/ 	.word	0x00000002
        /*0740*/ 	.word	0x000000b0
        /*0744*/ 	.short	0x010a
        /*0746*/ 	.byte	0xff
	.zero		1


	//   ....[102]....
        /*0748*/ 	.word	0x000078c0
        /*074c*/ 	.word	0x00000002
        /*0750*/ 	.word	0x000000a0
        /*0754*/ 	.short	0x010a
        /*0756*/ 	.byte	0xff
	.zero		1


	//   ....[103]....
        /*0758*/ 	.word	0x00007920
        /*075c*/ 	.word	0x00000000
        /*0760*/ 	.word	0x000000b0
        /*0764*/ 	.short	0x010a
        /*0766*/ 	.byte	0xff
	.zero		1


	//   ....[104]....
        /*0768*/ 	.word	0x00007970
        /*076c*/ 	.word	0x00000000
        /*0770*/ 	.word	0x000000a0
        /*0774*/ 	.short	0x010a
        /*0776*/ 	.byte	0xff
	.zero		1


	//   ....[105]....
        /*0778*/ 	.word	0x000079d0
        /*077c*/ 	.word	0x00000002
        /*0780*/ 	.word	0x000000e0
        /*0784*/ 	.short	0x010a
        /*0786*/ 	.byte	0xff
	.zero		1


	//   ....[106]....
        /*0788*/ 	.word	0x00007a30
        /*078c*/ 	.word	0x00000000
        /*0790*/ 	.word	0x00000000
        /*0794*/ 	.short	0x010a
        /*0796*/ 	.byte	0xff
	.zero		1


	//   ....[107]....
        /*0798*/ 	.word	0x00007a90
        /*079c*/ 	.word	0x00000000
        /*07a0*/ 	.word	0x00000000
        /*07a4*/ 	.short	0x010a
        /*07a6*/ 	.byte	0xff
	.zero		1


	//   ....[108]....
        /*07a8*/ 	.word	0x00007af0
        /*07ac*/ 	.word	0x00000000
        /*07b0*/ 	.word	0x00000000
        /*07b4*/ 	.short	0x010a
        /*07b6*/ 	.byte	0xff
	.zero		1


	//   ....[109]....
        /*07b8*/ 	.word	0x00007b50
        /*07bc*/ 	.word	0x00000000
        /*07c0*/ 	.word	0x00000000
        /*07c4*/ 	.short	0x010a
        /*07c6*/ 	.byte	0xff
	.zero		1


	//   ....[110]....
        /*07c8*/ 	.word	0x00007bb0
        /*07cc*/ 	.word	0x00000000
        /*07d0*/ 	.word	0x00000000
        /*07d4*/ 	.short	0x010a
        /*07d6*/ 	.byte	0xff
	.zero		1


	//   ....[111]....
        /*07d8*/ 	.word	0x00007c00
        /*07dc*/ 	.word	0x00000007
        /*07e0*/ 	.word	0x000000a0
        /*07e4*/ 	.short	0x010a
        /*07e6*/ 	.byte	0xff
	.zero		1


	//   ....[112]....
        /*07e8*/ 	.word	0x00007c60
        /*07ec*/ 	.word	0x00000000
        /*07f0*/ 	.word	0x00000098
        /*07f4*/ 	.short	0x010a
        /*07f6*/ 	.byte	0xff
	.zero		1


	//   ....[113]....
        /*07f8*/ 	.word	0x00007cc0
        /*07fc*/ 	.word	0x00000000
        /*0800*/ 	.word	0x00000088
        /*0804*/ 	.short	0x010a
        /*0806*/ 	.byte	0xff
	.zero		1


	//   ....[114]....
        /*0808*/ 	.word	0x00007d10
        /*080c*/ 	.word	0x00000003
        /*0810*/ 	.word	0x000000a0
        /*0814*/ 	.short	0x010a
        /*0816*/ 	.byte	0xff
	.zero		1


	//   ....[115]....
        /*0818*/ 	.word	0x00007d70
        /*081c*/ 	.word	0x00000000
        /*0820*/ 	.word	0x00000080
        /*0824*/ 	.short	0x010a
        /*0826*/ 	.byte	0xff
	.zero		1


	//   ....[116]....
        /*0828*/ 	.word	0x00007dc0
        /*082c*/ 	.word	0x00000016
        /*0830*/ 	.word	0x000000c0
        /*0834*/ 	.short	0x010a
        /*0836*/ 	.byte	0xff
	.zero		1


	//----- nvinfo : EIATTR_NUM_MBARRIERS
	.align		4
.L_47:
        /*0838*/ 	.byte	0x03, 0x38
        /*083a*/ 	.short	0x0024


	//----- nvinfo : EIATTR_EXIT_INSTR_OFFSETS
	.align		4
        /*083c*/ 	.byte	0x04, 0x1c
        /*083e*/ 	.short	(.L_49 - .L_48)


	//   ....[0]....
.L_48:
        /*0840*/ 	.word	0x00002bf0


	//   ....[1]....
        /*0844*/ 	.word	0x000030e0


	//   ....[2]....
        /*0848*/ 	.word	0x00003140


	//   ....[3]....
        /*084c*/ 	.word	0x00004050


	//   ....[4]....
        /*0850*/ 	.word	0x00004c80


	//   ....[5]....
        /*0854*/ 	.word	0x00004cc0


	//   ....[6]....
        /*0858*/ 	.word	0x00007400


	//----- nvinfo : EIATTR_MAX_THREADS
	.align		4
.L_49:
        /*085c*/ 	.byte	0x04, 0x05
        /*085e*/ 	.short	(.L_51 - .L_50)
.L_50:
        /*0860*/ 	.word	0x00000100
        /*0864*/ 	.word	0x00000001
        /*0868*/ 	.word	0x00000001


	//----- nvinfo : EIATTR_CRS_STACK_SIZE
	.align		4
.L_51:
        /*086c*/ 	.byte	0x04, 0x1e
        /*086e*/ 	.short	(.L_53 - .L_52)
.L_52:
        /*0870*/ 	.word	0x00000000


	//----- nvinfo : EIATTR_CBANK_PARAM_SIZE
	.align		4
.L_53:
        /*0874*/ 	.byte	0x03, 0x19
        /*0876*/ 	.short	0x0800


	//----- nvinfo : EIATTR_PARAM_CBANK
	.align		4
        /*0878*/ 	.byte	0x04, 0x0a
        /*087a*/ 	.short	(.L_55 - .L_54)
	.align		4
.L_54:
        /*087c*/ 	.word	index@(.nv.constant0._ZN7cutlass13device_kernelINS_4gemm6kernel13GemmUniversalIN4cute5tupleIJiiiiEEENS1_10collective13CollectiveMmaINS1_35MainloopSm100TmaUmmaWarpSpecializedILi8ELi2ELi4ENS5_IJNS4_1CILi1EEENSA_ILi4EEESB_EEEEENS5_IJNSA_ILi128EEENSA_ILi64EEESF_EEEaNS5_IJlSB_lEEEaSI_NS4_8TiledMMAINS4_8MMA_AtomIJNS4_15SM100_MMA_S8_SSIaaiLi128ELi64ELNS4_4UMMA5MajorE0ELSN_0ELNSM_8SaturateE0EEEEEENS4_6LayoutINS5_IJSB_SB_SB_EEENS5_IJNSA_ILi0EEEST_ST_EEEEENS5_IJNS4_10UnderscoreESW_SW_EEEEENS4_23SM90_TMA_LOAD_MULTICASTENS4_14ComposedLayoutINS4_7SwizzleILi3ELi4ELi3EEENS4_18smem_ptr_flag_bitsILi8EEENSR_INS5_IJNSA_ILi8EEESF_EEENS5_IJSF_SB_EEEEEEEvNS4_8identityENS4_13SM90_TMA_LOADES19_vS1A_EENS_8epilogue10collective18CollectiveEpilogueINS1D_23Sm100TmaWarpSpecializedILi1ELi1ELi64ELb0ELb0EEEJSH_NS5_IJNSR_ISF_SB_EENSR_ISG_SB_EEEEEaSI_aSI_NS1D_6fusion15FusionCallbacksIS1H_NS1L_17LinearCombinationIaiaiLNS_15FloatRoundStyleE2EEESH_S1K_JEEENS4_5SM1004TMEM4LOAD26SM100_TMEM_LOAD_32dp32b64xES1B_NS10_INS11_ILi2ELi4ELi3EEES14_NSR_INS5_IJS15_SG_EEENS5_IJSG_SB_EEEEEEENS4_39AutoVectorizingCopyWithAssumedAlignmentILi128EEENS4_14SM90_TMA_STOREES1Z_S21_S21_EEEvvEEEEvNT_6ParamsE)
        /*0880*/ 	.short	0x0380
        /*0882*/ 	.short	0x0800


	//----- nvinfo : EIATTR_SW_WAR
	.align		4
.L_55:
        /*0884*/ 	.byte	0x04, 0x36
        /*0886*/ 	.short	(.L_57 - .L_56)
.L_56:
        /*0888*/ 	.word	0x00000008
.L_57:


//--------------------- .nv.callgraph             --------------------------
	.section	.nv.callgraph,"",@"SHT_CUDA_CALLGRAPH"
	.align	4
	.sectionentsize	8
	.align		4
        /*0000*/ 	.word	0x00000000
	.align		4
        /*0004*/ 	.word	0xffffffff
	.align		4
        /*0008*/ 	.word	index@(_ZN7cutlass13device_kernelINS_4gemm6kernel13GemmUniversalIN4cute5tupleIJiiiiEEENS1_10collective13CollectiveMmaINS1_35MainloopSm100TmaUmmaWarpSpecializedILi8ELi2ELi4ENS5_IJNS4_1CILi1EEENSA_ILi4EEESB_EEEEENS5_IJNSA_ILi128EEENSA_ILi64EEESF_EEEaNS5_IJlSB_lEEEaSI_NS4_8TiledMMAINS4_8MMA_AtomIJNS4_15SM100_MMA_S8_SSIaaiLi128ELi64ELNS4_4UMMA5MajorE0ELSN_0ELNSM_8SaturateE0EEEEEENS4_6LayoutINS5_IJSB_SB_SB_EEENS5_IJNSA_ILi0EEEST_ST_EEEEENS5_IJNS4_10UnderscoreESW_SW_EEEEENS4_23SM90_TMA_LOAD_MULTICASTENS4_14ComposedLayoutINS4_7SwizzleILi3ELi4ELi3EEENS4_18smem_ptr_flag_bitsILi8EEENSR_INS5_IJNSA_ILi8EEESF_EEENS5_IJSF_SB_EEEEEEEvNS4_8identityENS4_13SM90_TMA_LOADES19_vS1A_EENS_8epilogue10collective18CollectiveEpilogueINS1D_23Sm100TmaWarpSpecializedILi1ELi1ELi64ELb0ELb0EEEJSH_NS5_IJNSR_ISF_SB_EENSR_ISG_SB_EEEEEaSI_aSI_NS1D_6fusion15FusionCallbacksIS1H_NS1L_17LinearCombinationIaiaiLNS_15FloatRoundStyleE2EEESH_S1K_JEEENS4_5SM1004TMEM4LOAD26SM100_TMEM_LOAD_32dp32b64xES1B_NS10_INS11_ILi2ELi4ELi3EEES14_NSR_INS5_IJS15_SG_EEENS5_IJSG_SB_EEEEEEENS4_39AutoVectorizingCopyWithAssumedAlignmentILi128EEENS4_14SM90_TMA_STOREES1Z_S21_S21_EEEvvEEEEvNT_6ParamsE)
	.align		4
        /*000c*/ 	.word	index@(__assertfail)
	.align		4
        /*0010*/ 	.word	0x00000000
	.align		4
        /*0014*/ 	.word	0xfffffffe
	.align		4
        /*0018*/ 	.word	0x00000000
	.align		4
        /*001c*/ 	.word	0xfffffffd
	.align		4
        /*0020*/ 	.word	0x00000000
	.align		4
        /*0024*/ 	.word	0xfffffffc


//--------------------- .nv.constant4             --------------------------
	.section	.nv.constant4,"a",@progbits
	.align	8
	.align		8
.nv.constant4:
        /*0000*/ 	.dword	__assertfail
	.align		8
        /*0008*/ 	.dword	__unnamed_1
	.align		8
        /*0010*/ 	.dword	__unnamed_2
	.align		8
        /*0018*/ 	.dword	_ZN40_INTERNAL_d4bbbf03_4_k_cu_c35e7520_347034cuda3std3__45__cpo5beginE
	.align		8
        /*0020*/ 	.dword	_ZN40_INTERNAL_d4bbbf03_4_k_cu_c35e7520_347034cuda3std3__45__cpo3endE
	.align		8
        /*0028*/ 	.dword	_ZN40_INTERNAL_d4bbbf03_4_k_cu_c35e7520_347034cuda3std3__45__cpo6cbeginE
	.align		8
        /*0030*/ 	.dword	_ZN40_INTERNAL_d4bbbf03_4_k_cu_c35e7520_347034cuda3std3__45__cpo4cendE
	.align		8
        /*0038*/ 	.dword	_ZN40_INTERNAL_d4bbbf03_4_k_cu_c35e7520_347034cuda3std3__442_GLOBAL__N__d4bbbf03_4_k_cu_c35e7520_347036ignoreE
	.align		8
        /*0040*/ 	.dword	_ZN40_INTERNAL_d4bbbf03_4_k_cu_c35e7520_347034cuda3std3__419piecewise_constructE
	.align		8
        /*0048*/ 	.dword	_ZN40_INTERNAL_d4bbbf03_4_k_cu_c35e7520_347034cuda3std3__48in_placeE
	.align		8
        /*0050*/ 	.dword	_ZN40_INTERNAL_d4bbbf03_4_k_cu_c35e7520_347034cuda3std6ranges3__45__cpo4swapE
	.align		8
        /*0058*/ 	.dword	_ZN40_INTERNAL_d4bbbf03_4_k_cu_c35e7520_347034cuda3std6ranges3__45__cpo9iter_moveE
	.align		8
        /*0060*/ 	.dword	_ZN40_INTERNAL_d4bbbf03_4_k_cu_c35e7520_347034cute7productE
	.align		8
        /*0068*/ 	.dword	_ZN40_INTERNAL_d4bbbf03_4_k_cu_c35e7520_347034cute1_E
	.align		8
        /*0070*/ 	.dword	$str$25
	.align		8
        /*0078*/ 	.dword	$str$26
	.align		8
        /*0080*/ 	.dword	$str$27
	.align		8
        /*0088*/ 	.dword	$str$28


//--------------------- .text._ZN7cutlass13device_kernelINS_4gemm6kernel13GemmUniversalIN4cute5tupleIJiiiiEEENS1_10collective13CollectiveMmaINS1_35MainloopSm100TmaUmmaWarpSpecializedILi8ELi2ELi4ENS5_IJNS4_1CILi1EEENSA_ILi4EEESB_EEEEENS5_IJNSA_ILi128EEENSA_ILi64EEESF_EEEaNS5_IJlSB_lEEEaSI_NS4_8TiledMMAINS4_8MMA_AtomIJNS4_15SM100_MMA_S8_SSIaaiLi128ELi64ELNS4_4UMMA5MajorE0ELSN_0ELNSM_8SaturateE0EEEEEENS4_6LayoutINS5_IJSB_SB_SB_EEENS5_IJNSA_ILi0EEEST_ST_EEEEENS5_IJNS4_10UnderscoreESW_SW_EEEEENS4_23SM90_TMA_LOAD_MULTICASTENS4_14ComposedLayoutINS4_7SwizzleILi3ELi4ELi3EEENS4_18smem_ptr_flag_bitsILi8EEENSR_INS5_IJNSA_ILi8EEESF_EEENS5_IJSF_SB_EEEEEEEvNS4_8identityENS4_13SM90_TMA_LOADES19_vS1A_EENS_8epilogue10collective18CollectiveEpilogueINS1D_23Sm100TmaWarpSpecializedILi1ELi1ELi64ELb0ELb0EEEJSH_NS5_IJNSR_ISF_SB_EENSR_ISG_SB_EEEEEaSI_aSI_NS1D_6fusion15FusionCallbacksIS1H_NS1L_17LinearCombinationIaiaiLNS_15FloatRoundStyleE2EEESH_S1K_JEEENS4_5SM1004TMEM4LOAD26SM100_TMEM_LOAD_32dp32b64xES1B_NS10_INS11_ILi2ELi4ELi3EEES14_NSR_INS5_IJS15_SG_EEENS5_IJSG_SB_EEEEEEENS4_39AutoVectorizingCopyWithAssumedAlignmentILi128EEENS4_14SM90_TMA_STOREES1Z_S21_S21_EEEvvEEEEvNT_6ParamsE --------------------------
	.section	.text._ZN7cutlass13device_kernelINS_4gemm6kernel13GemmUniversalIN4cute5tupleIJiiiiEEENS1_10collective13CollectiveMmaINS1_35MainloopSm100TmaUmmaWarpSpecializedILi8ELi2ELi4ENS5_IJNS4_1CILi1EEENSA_ILi4EEESB_EEEEENS5_IJNSA_ILi128EEENSA_ILi64EEESF_EEEaNS5_IJlSB_lEEEaSI_NS4_8TiledMMAINS4_8MMA_AtomIJNS4_15SM100_MMA_S8_SSIaaiLi128ELi64ELNS4_4UMMA5MajorE0ELSN_0ELNSM_8SaturateE0EEEEEENS4_6LayoutINS5_IJSB_SB_SB_EEENS5_IJNSA_ILi0EEEST_ST_EEEEENS5_IJNS4_10UnderscoreESW_SW_EEEEENS4_23SM90_TMA_LOAD_MULTICASTENS4_14ComposedLayoutINS4_7SwizzleILi3ELi4ELi3EEENS4_18smem_ptr_flag_bitsILi8EEENSR_INS5_IJNSA_ILi8EEESF_EEENS5_IJSF_SB_EEEEEEEvNS4_8identityENS4_13SM90_TMA_LOADES19_vS1A_EENS_8epilogue10collective18CollectiveEpilogueINS1D_23Sm100TmaWarpSpecializedILi1ELi1ELi64ELb0ELb0EEEJSH_NS5_IJNSR_ISF_SB_EENSR_ISG_SB_EEEEEaSI_aSI_NS1D_6fusion15FusionCallbacksIS1H_NS1L_17LinearCombinationIaiaiLNS_15FloatRoundStyleE2EEESH_S1K_JEEENS4_5SM1004TMEM4LOAD26SM100_TMEM_LOAD_32dp32b64xES1B_NS10_INS11_ILi2ELi4ELi3EEES14_NSR_INS5_IJS15_SG_EEENS5_IJSG_SB_EEEEEEENS4_39AutoVectorizingCopyWithAssumedAlignmentILi128EEENS4_14SM90_TMA_STOREES1Z_S21_S21_EEEvvEEEEvNT_6ParamsE,"ax",@progbits
	.align	128
.text._ZN7cutlass13device_kernelINS_4gemm6kernel13GemmUniversalIN4cute5tupleIJiiiiEEENS1_10collective13CollectiveMmaINS1_35MainloopSm100TmaUmmaWarpSpecializedILi8ELi2ELi4ENS5_IJNS4_1CILi1EEENSA_ILi4EEESB_EEEEENS5_IJNSA_ILi128EEENSA_ILi64EEESF_EEEaNS5_IJlSB_lEEEaSI_NS4_8TiledMMAINS4_8MMA_AtomIJNS4_15SM100_MMA_S8_SSIaaiLi128ELi64ELNS4_4UMMA5MajorE0ELSN_0ELNSM_8SaturateE0EEEEEENS4_6LayoutINS5_IJSB_SB_SB_EEENS5_IJNSA_ILi0EEEST_ST_EEEEENS5_IJNS4_10UnderscoreESW_SW_EEEEENS4_23SM90_TMA_LOAD_MULTICASTENS4_14ComposedLayoutINS4_7SwizzleILi3ELi4ELi3EEENS4_18smem_ptr_flag_bitsILi8EEENSR_INS5_IJNSA_ILi8EEESF_EEENS5_IJSF_SB_EEEEEEEvNS4_8identityENS4_13SM90_TMA_LOADES19_vS1A_EENS_8epilogue10collective18CollectiveEpilogueINS1D_23Sm100TmaWarpSpecializedILi1ELi1ELi64ELb0ELb0EEEJSH_NS5_IJNSR_ISF_SB_EENSR_ISG_SB_EEEEEaSI_aSI_NS1D_6fusion15FusionCallbacksIS1H_NS1L_17LinearCombinationIaiaiLNS_15FloatRoundStyleE2EEESH_S1K_JEEENS4_5SM1004TMEM4LOAD26SM100_TMEM_LOAD_32dp32b64xES1B_NS10_INS11_ILi2ELi4ELi3EEES14_NSR_INS5_IJS15_SG_EEENS5_IJSG_SB_EEEEEEENS4_39AutoVectorizingCopyWithAssumedAlignmentILi128EEENS4_14SM90_TMA_STOREES1Z_S21_S21_EEEvvEEEEvNT_6ParamsE:
        .type           _ZN7cutlass13device_kernelINS_4gemm6kernel13GemmUniversalIN4cute5tupleIJiiiiEEENS1_10collective13CollectiveMmaINS1_35MainloopSm100TmaUmmaWarpSpecializedILi8ELi2ELi4ENS5_IJNS4_1CILi1EEENSA_ILi4EEESB_EEEEENS5_IJNSA_ILi128EEENSA_ILi64EEESF_EEEaNS5_IJlSB_lEEEaSI_NS4_8TiledMMAINS4_8MMA_AtomIJNS4_15SM100_MMA_S8_SSIaaiLi128ELi64ELNS4_4UMMA5MajorE0ELSN_0ELNSM_8SaturateE0EEEEEENS4_6LayoutINS5_IJSB_SB_SB_EEENS5_IJNSA_ILi0EEEST_ST_EEEEENS5_IJNS4_10UnderscoreESW_SW_EEEEENS4_23SM90_TMA_LOAD_MULTICASTENS4_14ComposedLayoutINS4_7SwizzleILi3ELi4ELi3EEENS4_18smem_ptr_flag_bitsILi8EEENSR_INS5_IJNSA_ILi8EEESF_EEENS5_IJSF_SB_EEEEEEEvNS4_8identityENS4_13SM90_TMA_LOADES19_vS1A_EENS_8epilogue10collective18CollectiveEpilogueINS1D_23Sm100TmaWarpSpecializedILi1ELi1ELi64ELb0ELb0EEEJSH_NS5_IJNSR_ISF_SB_EENSR_ISG_SB_EEEEEaSI_aSI_NS1D_6fusion15FusionCallbacksIS1H_NS1L_17LinearCombinationIaiaiLNS_15FloatRoundStyleE2EEESH_S1K_JEEENS4_5SM1004TMEM4LOAD26SM100_TMEM_LOAD_32dp32b64xES1B_NS10_INS11_ILi2ELi4ELi3EEES14_NSR_INS5_IJS15_SG_EEENS5_IJSG_SB_EEEEEEENS4_39AutoVectorizingCopyWithAssumedAlignmentILi128EEENS4_14SM90_TMA_STOREES1Z_S21_S21_EEEvvEEEEvNT_6ParamsE,@function
        .size           _ZN7cutlass13device_kernelINS_4gemm6kernel13GemmUniversalIN4cute5tupleIJiiiiEEENS1_10collective13CollectiveMmaINS1_35MainloopSm100TmaUmmaWarpSpecializedILi8ELi2ELi4ENS5_IJNS4_1CILi1EEENSA_ILi4EEESB_EEEEENS5_IJNSA_ILi128EEENSA_ILi64EEESF_EEEaNS5_IJlSB_lEEEaSI_NS4_8TiledMMAINS4_8MMA_AtomIJNS4_15SM100_MMA_S8_SSIaaiLi128ELi64ELNS4_4UMMA5MajorE0ELSN_0ELNSM_8SaturateE0EEEEEENS4_6LayoutINS5_IJSB_SB_SB_EEENS5_IJNSA_ILi0EEEST_ST_EEEEENS5_IJNS4_10UnderscoreESW_SW_EEEEENS4_23SM90_TMA_LOAD_MULTICASTENS4_14ComposedLayoutINS4_7SwizzleILi3ELi4ELi3EEENS4_18smem_ptr_flag_bitsILi8EEENSR_INS5_IJNSA_ILi8EEESF_EEENS5_IJSF_SB_EEEEEEEvNS4_8identityENS4_13SM90_TMA_LOADES19_vS1A_EENS_8epilogue10collective18CollectiveEpilogueINS1D_23Sm100TmaWarpSpecializedILi1ELi1ELi64ELb0ELb0EEEJSH_NS5_IJNSR_ISF_SB_EENSR_ISG_SB_EEEEEaSI_aSI_NS1D_6fusion15FusionCallbacksIS1H_NS1L_17LinearCombinationIaiaiLNS_15FloatRoundStyleE2EEESH_S1K_JEEENS4_5SM1004TMEM4LOAD26SM100_TMEM_LOAD_32dp32b64xES1B_NS10_INS11_ILi2ELi4ELi3EEES14_NSR_INS5_IJS15_SG_EEENS5_IJSG_SB_EEEEEEENS4_39AutoVectorizingCopyWithAssumedAlignmentILi128EEENS4_14SM90_TMA_STOREES1Z_S21_S21_EEEvvEEEEvNT_6ParamsE,(.L_x_148 - _ZN7cutlass13device_kernelINS_4gemm6kernel13GemmUniversalIN4cute5tupleIJiiiiEEENS1_10collective13CollectiveMmaINS1_35MainloopSm100TmaUmmaWarpSpecializedILi8ELi2ELi4ENS5_IJNS4_1CILi1EEENSA_ILi4EEESB_EEEEENS5_IJNSA_ILi128EEENSA_ILi64EEESF_EEEaNS5_IJlSB_lEEEaSI_NS4_8TiledMMAINS4_8MMA_AtomIJNS4_15SM100_MMA_S8_SSIaaiLi128ELi64ELNS4_4UMMA5MajorE0ELSN_0ELNSM_8SaturateE0EEEEEENS4_6LayoutINS5_IJSB_SB_SB_EEENS5_IJNSA_ILi0EEEST_ST_EEEEENS5_IJNS4_10UnderscoreESW_SW_EEEEENS4_23SM90_TMA_LOAD_MULTICASTENS4_14ComposedLayoutINS4_7SwizzleILi3ELi4ELi3EEENS4_18smem_ptr_flag_bitsILi8EEENSR_INS5_IJNSA_ILi8EEESF_EEENS5_IJSF_SB_EEEEEEEvNS4_8identityENS4_13SM90_TMA_LOADES19_vS1A_EENS_8epilogue10collective18CollectiveEpilogueINS1D_23Sm100TmaWarpSpecializedILi1ELi1ELi64ELb0ELb0EEEJSH_NS5_IJNSR_ISF_SB_EENSR_ISG_SB_EEEEEaSI_aSI_NS1D_6fusion15FusionCallbacksIS1H_NS1L_17LinearCombinationIaiaiLNS_15FloatRoundStyleE2EEESH_S1K_JEEENS4_5SM1004TMEM4LOAD26SM100_TMEM_LOAD_32dp32b64xES1B_NS10_INS11_ILi2ELi4ELi3EEES14_NSR_INS5_IJS15_SG_EEENS5_IJSG_SB_EEEEEEENS4_39AutoVectorizingCopyWithAssumedAlignmentILi128EEENS4_14SM90_TMA_STOREES1Z_S21_S21_EEEvvEEEEvNT_6ParamsE)
        .other          _ZN7cutlass13device_kernelINS_4gemm6kernel13GemmUniversalIN4cute5tupleIJiiiiEEENS1_10collective13CollectiveMmaINS1_35MainloopSm100TmaUmmaWarpSpecializedILi8ELi2ELi4ENS5_IJNS4_1CILi1EEENSA_ILi4EEESB_EEEEENS5_IJNSA_ILi128EEENSA_ILi64EEESF_EEEaNS5_IJlSB_lEEEaSI_NS4_8TiledMMAINS4_8MMA_AtomIJNS4_15SM100_MMA_S8_SSIaaiLi128ELi64ELNS4_4UMMA5MajorE0ELSN_0ELNSM_8SaturateE0EEEEEENS4_6LayoutINS5_IJSB_SB_SB_EEENS5_IJNSA_ILi0EEEST_ST_EEEEENS5_IJNS4_10UnderscoreESW_SW_EEEEENS4_23SM90_TMA_LOAD_MULTICASTENS4_14ComposedLayoutINS4_7SwizzleILi3ELi4ELi3EEENS4_18smem_ptr_flag_bitsILi8EEENSR_INS5_IJNSA_ILi8EEESF_EEENS5_IJSF_SB_EEEEEEEvNS4_8identityENS4_13SM90_TMA_LOADES19_vS1A_EENS_8epilogue10collective18CollectiveEpilogueINS1D_23Sm100TmaWarpSpecializedILi1ELi1ELi64ELb0ELb0EEEJSH_NS5_IJNSR_ISF_SB_EENSR_ISG_SB_EEEEEaSI_aSI_NS1D_6fusion15FusionCallbacksIS1H_NS1L_17LinearCombinationIaiaiLNS_15FloatRoundStyleE2EEESH_S1K_JEEENS4_5SM1004TMEM4LOAD26SM100_TMEM_LOAD_32dp32b64xES1B_NS10_INS11_ILi2ELi4ELi3EEES14_NSR_INS5_IJS15_SG_EEENS5_IJSG_SB_EEEEEEENS4_39AutoVectorizingCopyWithAssumedAlignmentILi128EEENS4_14SM90_TMA_STOREES1Z_S21_S21_EEEvvEEEEvNT_6ParamsE,@"STO_CUDA_ENTRY STV_DEFAULT"
_ZN7cutlass13device_kernelINS_4gemm6kernel13GemmUniversalIN4cute5tupleIJiiiiEEENS1_10collective13CollectiveMmaINS1_35MainloopSm100TmaUmmaWarpSpecializedILi8ELi2ELi4ENS5_IJNS4_1CILi1EEENSA_ILi4EEESB_EEEEENS5_IJNSA_ILi128EEENSA_ILi64EEESF_EEEaNS5_IJlSB_lEEEaSI_NS4_8TiledMMAINS4_8MMA_AtomIJNS4_15SM100_MMA_S8_SSIaaiLi128ELi64ELNS4_4UMMA5MajorE0ELSN_0ELNSM_8SaturateE0EEEEEENS4_6LayoutINS5_IJSB_SB_SB_EEENS5_IJNSA_ILi0EEEST_ST_EEEEENS5_IJNS4_10UnderscoreESW_SW_EEEEENS4_23SM90_TMA_LOAD_MULTICASTENS4_14ComposedLayoutINS4_7SwizzleILi3ELi4ELi3EEENS4_18smem_ptr_flag_bitsILi8EEENSR_INS5_IJNSA_ILi8EEESF_EEENS5_IJSF_SB_EEEEEEEvNS4_8identityENS4_13SM90_TMA_LOADES19_vS1A_EENS_8epilogue10collective18CollectiveEpilogueINS1D_23Sm100TmaWarpSpecializedILi1ELi1ELi64ELb0ELb0EEEJSH_NS5_IJNSR_ISF_SB_EENSR_ISG_SB_EEEEEaSI_aSI_NS1D_6fusion15FusionCallbacksIS1H_NS1L_17LinearCombinationIaiaiLNS_15FloatRoundStyleE2EEESH_S1K_JEEENS4_5SM1004TMEM4LOAD26SM100_TMEM_LOAD_32dp32b64xES1B_NS10_INS11_ILi2ELi4ELi3EEES14_NSR_INS5_IJS15_SG_EEENS5_IJSG_SB_EEEEEEENS4_39AutoVectorizingCopyWithAssumedAlignmentILi128EEENS4_14SM90_TMA_STOREES1Z_S21_S21_EEEvvEEEEvNT_6ParamsE:
[----:B------:R-:W1:Y:S01]  /*0000*/  LDC R1, c[0x0][0x37c] ;  /* 0x0000df00ff017b82 */ /* 0x000e620000000800 */
[----:B------:R-:W2:Y:S01]  /*0010*/  S2R R142, SR_TID.X ;  /* 0x00000000008e7919 */ /* 0x000ea20000002100 */
[----:B------:R-:W3:Y:S01]  /*0020*/  LDCU.64 UR8, c[0x0][0x890] ;  /* 0x00011200ff0877ac */ /* 0x000ee20008000a00 */
[----:B------:R-:W-:Y:S02]  /*0030*/  PRMT R147, RZ, 0x7610, R147 ;  /* 0x00007610ff937816 */ /* 0x000fe40000000093 */
[----:B------:R-:W-:Y:S01]  /*0040*/  ELECT P3, URZ, PT ;  /* 0x0000000000ff782f */ /* 0x000fe20003860000 */
[----:B---3--:R-:W-:-:S04]  /*0050*/  UISETP.NE.U32.AND UP0, UPT, UR8, URZ, UPT ;  /* 0x000000ff0800728c */ /* 0x008fc8000bf05070 */
[----:B------:R-:W-:Y:S01]  /*0060*/  UISETP.NE.AND.EX UP0, UPT, UR9, URZ, UPT, UP0 ;  /* 0x000000ff0900728c */ /* 0x000fe2000bf05300 */
[----:B--2---:R-:W-:-:S05]  /*0070*/  SHF.R.U32.HI R148, RZ, 0x5, R142 ;  /* 0x00000005ff947819 */ /* 0x004fca000001168e */
[----:B------:R-:W2:Y:S02]  /*0080*/  SHFL.IDX PT, R0, R148, RZ, 0x1f ;  /* 0x00001fff94007589 */ /* 0x000ea400000e0000 */
[----:B--2---:R-:W-:Y:S01]  /*0090*/  R2UR UR22, R0 ;  /* 0x00000000001672ca */ /* 0x004fe200000e0000 */
[----:B-1----:R-:W-:-:S14]  /*00a0*/  BRA.U UP0, `(.L_x_0) ;  /* 0x0000000100307547 */ /* 0x002fdc000b800000 */
[----:B------:R-:W1:Y:S02]  /*00b0*/  LDCU.64 UR4, c[0x0][0x888] ;  /* 0x00011100ff0477ac */ /* 0x000e640008000a00 */
[----:B-1----:R-:W-:-:S04]  /*00c0*/  UISETP.NE.U32.AND UP0, UPT, UR4, URZ, UPT ;  /* 0x000000ff0400728c */ /* 0x002fc8000bf05070 */
[----:B------:R-:W-:-:S09]  /*00d0*/  UISETP.NE.AND.EX UP0, UPT, UR5, URZ, UPT, UP0 ;  /* 0x000000ff0500728c */ /* 0x000fd2000bf05300 */
[----:B------:R-:W-:Y:S05]  /*00e0*/  BRA.U !UP0, `(.L_x_1) ;  /* 0x0000000108147547 */ /* 0x000fea000b800000 */
[----:B------:R-:W1:Y:S01]  /*00f0*/  LDC.64 R2, c[0x0][0x888] ;  /* 0x00022200ff027b82 */ /* 0x000e620000000a00 */
[----:B------:R-:W1:Y:S02]  /*0100*/  LDCU.64 UR4, c[0x0][0x358] ;  /* 0x00006b00ff0477ac */ /* 0x000e640008000a00 */
[----:B-1----:R1:W5:Y:S01]  /*0110*/  LDG.E R71, desc[UR4][R2.64] ;  /* 0x0000000402477981 */ /* 0x002362000c1e1900 */
[----:B------:R-:W-:Y:S01]  /*0120*/  HFMA2 R147, -RZ, RZ, 0, 5.9604644775390625e-08 ;  /* 0x00000001ff937431 */ /* 0x000fe200000001ff */
[----:B------:R-:W-:Y:S05]  /*0130*/  BRA `(.L_x_0) ;  /* 0x00000000000c7947 */ /* 0x000fea0003800000 */
.L_x_1:
[----:B------:R-:W1:Y:S01]  /*0140*/  LDCU UR4, c[0x0][0x880] ;  /* 0x00011000ff0477ac */ /* 0x000e620008000800 */
[----:B------:R-:W-:Y:S01]  /*0150*/  HFMA2 R147, -RZ, RZ, 0, 5.9604644775390625e-08 ;  /* 0x00000001ff937431 */ /* 0x000fe200000001ff */
[----:B-1----:R-:W-:-:S07]  /*0160*/  MOV R71, UR4 ;  /* 0x0000000400477c02 */ /* 0x002fce0008000f00 */
.L_x_0:
[----:B------:R-:W2:Y:S02]  /*0170*/  LDCU.64 UR4, c[0x0][0x8b0] ;  /* 0x00011600ff0477ac */ /* 0x000ea40008000a00 */
[----:B--2---:R-:W-:-:S04]  /*0180*/  UISETP.NE.U32.AND UP0, UPT, UR4, URZ, UPT ;  /* 0x000000ff0400728c */ /* 0x004fc8000bf05070 */
[----:B------:R-:W-:-:S09]  /*0190*/  UISETP.NE.AND.EX UP0, UPT, UR5, URZ, UPT, UP0 ;  /* 0x000000ff0500728c */ /* 0x000fd2000bf05300 */
[----:B------:R-:W-:Y:S05]  /*01a0*/  BRA.U UP0, `(.L_x_2) ;  /* 0x0000000100287547 */ /* 0x000fea000b800000 */
[----:B------:R-:W2:Y:S02]  /*01b0*/  LDCU.64 UR4, c[0x0][0x8a8] ;  /* 0x00011500ff0477ac */ /* 0x000ea40008000a00 */
[----:B--2---:R-:W-:-:S04]  /*01c0*/  UISETP.NE.U32.AND UP0, UPT, UR4, URZ, UPT ;  /* 0x000000ff0400728c */ /* 0x004fc8000bf05070 */
[----:B------:R-:W-:-:S09]  /*01d0*/  UISETP.NE.AND.EX UP0, UPT, UR5, URZ, UPT, UP0 ;  /* 0x000000ff0500728c */ /* 0x000fd2000bf05300 */
[----:B------:R-:W-:Y:S05]  /*01e0*/  BRA.U !UP0, `(.L_x_3) ;  /* 0x0000000108107547 */ /* 0x000fea000b800000 */
[----:B-1----:R-:W1:Y:S01]  /*01f0*/  LDC.64 R2, c[0x0][0x8a8] ;  /* 0x00022a00ff027b82 */ /* 0x002e620000000a00 */
[----:B------:R-:W1:Y:S02]  /*0200*/  LDCU.64 UR4, c[0x0][0x358] ;  /* 0x00006b00ff0477ac */ /* 0x000e640008000a00 */
[----:B-1----:R2:W5:Y:S01]  /*0210*/  LDG.E R70, desc[UR4][R2.64] ;  /* 0x0000000402467981 */ /* 0x002562000c1e1900 */
[----:B------:R-:W-:Y:S05]  /*0220*/  BRA `(.L_x_2) ;  /* 0x0000000000087947 */ /* 0x000fea0003800000 */
.L_x_3:
[----:B------:R-:W2:Y:S02]  /*0230*/  LDCU UR4, c[0x0][0x8a0] ;  /* 0x00011400ff0477ac */ /* 0x000ea40008000800 */
[----:B--2---:R-:W-:Y:S02]  /*0240*/  MOV R70, UR4 ;  /* 0x0000000400467c02 */ /* 0x004fe40008000f00 */
.L_x_2:
[----:B------:R-:W-:Y:S01]  /*0250*/  IMAD.U32 R0, RZ, RZ, UR22 ;  /* 0x00000016ff007e24 */ /* 0x000fe2000f8e00ff */
[----:B------:R-:W-:Y:S04]  /*0260*/  BSSY.RECONVERGENT B0, `(.L_x_4) ;  /* 0x000000c000007945 */ /* 0x000fe80003800200 */
[C---:B------:R-:W-:Y:S02]  /*0270*/  ISETP.NE.OR P1, PT, R0.reuse, 0x1, !P3 ;  /* 0x000000010000780c */ /* 0x040fe40005f25670 */
[----:B------:R-:W-:-:S11]  /*0280*/  ISETP.NE.OR P0, PT, R0, 0x3, !P3 ;  /* 0x000000030000780c */ /* 0x000fd60005f05670 */
[----:B------:R-:W-:Y:S05]  /*0290*/  @P1 BRA `(.L_x_5) ;  /* 0x0000000000201947 */ /* 0x000fea0003800000 */
[----:B------:R-:W3:Y:S02]  /*02a0*/  LDCU.64 UR4, c[0x0][0x348] ;  /* 0x00006900ff0477ac */ /* 0x000ee40008000a00 */
[----:B---3--:R-:W-:Y:S02]  /*02b0*/  UIADD3 UR6, UP1, UPT, UR4, 0x80, URZ ;  /* 0x0000008004067890 */ /* 0x008fe4000ff3e0ff */
[----:B------:R-:W-:Y:S02]  /*02c0*/  UIADD3 UR4, UP0, UPT, UR4, 0x180, URZ ;  /* 0x0000018004047890 */ /* 0x000fe4000ff1e0ff */
[----:B------:R-:W-:Y:S02]  /*02d0*/  UIADD3.X UR7, UPT, UPT, URZ, UR5, URZ, UP1, !UPT ;  /* 0x00000005ff077290 */ /* 0x000fe40008ffe4ff */
[----:B------:R-:W-:-:S07]  /*02e0*/  UIADD3.X UR5, UPT, UPT, URZ, UR5, URZ, UP0, !UPT ;  /* 0x00000005ff057290 */ /* 0x000fce00087fe4ff */
[----:B------:R3:W-:Y:S02]  /*02f0*/  UTMACCTL.PF [UR6] ;  /* 0x00000000060079b9 */ /* 0x0007e40008040000 */
[----:B------:R3:W-:Y:S02]  /*0300*/  UTMACCTL.PF [UR4] ;  /* 0x00000000040079b9 */ /* 0x0007e40008040000 */
[----:B---3--:R-:W-:Y:S01]  /*0310*/  NOP ;  /* 0x0000000000007918 */ /* 0x008fe20000000000 */
.L_x_5:
[----:B------:R-:W-:Y:S05]  /*0320*/  BSYNC.RECONVERGENT B0 ;  /* 0x0000000000007941 */ /* 0x000fea0003800200 */
.L_x_4:
[----:B------:R-:W-:Y:S04]  /*0330*/  BSSY.RECONVERGENT B0, `(.L_x_6) ;  /* 0x000000a000007945 */ /* 0x000fe80003800200 */
        /* <DEDUP_REMOVED lines=9> */
.L_x_7:
[----:B------:R-:W-:Y:S05]  /*03d0*/  BSYNC.RECONVERGENT B0 ;  /* 0x0000000000007941 */ /* 0x000fea0003800200 */
.L_x_6:
[----:B------:R-:W3:Y:S01]  /*03e0*/  LDCU.64 UR4, c[0x0][0x888] ;  /* 0x00011100ff0477ac */ /* 0x000ee20008000a00 */
[----:B------:R-:W-:Y:S02]  /*03f0*/  UISETP.EQ.U32.AND UP1, UPT, UR8, URZ, UPT ;  /* 0x000000ff0800728c */ /* 0x000fe4000bf22070 */
[----:B------:R-:W-:Y:S02]  /*0400*/  UPLOP3.LUT UP3, UPT, UPT, UPT, UPT, 0x80, 0x8 ;  /* 0x000000000008789c */ /* 0x000fe40003f6f070 */
[----:B---3--:R-:W-:-:S04]  /*0410*/  UISETP.NE.U32.AND UP0, UPT, UR4, URZ, UPT ;  /* 0x000000ff0400728c */ /* 0x008fc8000bf05070 */
[----:B------:R-:W-:-:S04]  /*0420*/  UISETP.NE.AND.EX UP0, UPT, UR5, URZ, UPT, UP0 ;  /* 0x000000ff0500728c */ /* 0x000fc8000bf05300 */
[----:B------:R-:W-:-:S04]  /*0430*/  UISETP.EQ.OR.EX UP2, UPT, UR9, URZ, !UP0, UP1 ;  /* 0x000000ff0900728c */ /* 0x000fc8000c742710 */
[----:B------:R-:W-:-:S05]  /*0440*/  UP2UR UR61, UPR, URZ, 0x4 ;  /* 0x00000004ff3d7883 */ /* 0x000fca0008000000 */
[----:B------:R-:W-:Y:S07]  /*0450*/  BRA.U !UP2, `(.L_x_8) ;  /* 0x000000010a207547 */ /* 0x000fee000b800000 */
[----:B-----5:R-:W-:Y:S01]  /*0460*/  R2UR UR5, R71 ;  /* 0x00000000470572ca */ /* 0x020fe200000e0000 */
[----:B------:R-:W-:Y:S02]  /*0470*/  UISETP.NE.U32.AND UP1, UPT, UR8, URZ, UPT ;  /* 0x000000ff0800728c */ /* 0x000fe4000bf25070 */
[----:B------:R-:W-:Y:S02]  /*0480*/  USEL UR4, URZ, 0xffffffff, UP0 ;  /* 0xffffffffff047887 */ /* 0x000fe40008000000 */
[----:B------:R-:W-:-:S08]  /*0490*/  UISETP.NE.AND.EX UP1, UPT, UR9, URZ, UPT, UP1 ;  /* 0x000000ff0900728c */ /* 0x000fd0000bf25310 */
[----:B------:R-:W-:-:S04]  /*04a0*/  UISETP.NE.AND UP0, UPT, UR5, URZ, UPT ;  /* 0x000000ff0500728c */ /* 0x000fc8000bf05270 */
[----:B------:R-:W-:-:S04]  /*04b0*/  @!UP1 USEL UR4, URZ, 0xffffffff, UP0 ;  /* 0xffffffffff049887 */ /* 0x000fc80008000000 */
[----:B------:R-:W-:-:S04]  /*04c0*/  ULOP3.LUT UR4, UR4, 0x1, URZ, 0xc0, !UPT ;  /* 0x0000000104047892 */ /* 0x000fc8000f8ec0ff */
[----:B------:R-:W-:-:S11]  /*04d0*/  UISETP.NE.U32.AND UP3, UPT, UR4, 0x1, UPT ;  /* 0x000000010400788c */ /* 0x000fd6000bf65070 */
.L_x_8:
[----:B-12---:R-:W1:Y:S01]  /*04e0*/  SHFL.IDX PT, R2, R148, RZ, 0x1f ;  /* 0x00001fff94027589 */ /* 0x006e6200000e0000 */
[----:B------:R-:W-:-:S04]  /*04f0*/  UISETP.NE.AND UP0, UPT, UR22, 0x2, UPT ;  /* 0x000000021600788c */ /* 0x000fc8000bf05270 */
[----:B------:R-:W-:Y:S01]  /*0500*/  USEL UR34, URZ, 0x1, UP0 ;  /* 0x00000001ff227887 */ /* 0x000fe20008000000 */
[----:B-1----:R-:W-:-:S13]  /*0510*/  ISETP.NE.AND P0, PT, R2, RZ, PT ;  /* 0x000000ff0200720c */ /* 0x002fda0003f05270 */
[----:B------:R-:W-:Y:S05]  /*0520*/  @P0 BRA `(.L_x_9) ;  /* 0x0000000000840947 */ /* 0x000fea0003800000 */
[----:B------:R-:W-:Y:S01]  /*0530*/  ELECT P0, URZ, PT ;  /* 0x0000000000ff782f */ /* 0x000fe20003800000 */
[----:B------:R-:W-:-:S12]  /*0540*/  BSSY.RECONVERGENT B0, `(.L_x_9) ;  /* 0x000001f000007945 */ /* 0x000fd80003800200 */
[----:B------:R-:W-:Y:S05]  /*0550*/  @!P0 BRA `(.L_x_10) ;  /* 0x0000000000748947 */ /* 0x000fea0003800000 */
[----:B------:R-:W1:Y:S01]  /*0560*/  S2UR UR4, SR_CgaCtaId ;  /* 0x00000000000479c3 */ /* 0x000e620000008800 */
[----:B------:R-:W-:Y:S01]  /*0570*/  UMOV UR5, 0x400 ;  /* 0x0000040000057882 */ /* 0x000fe20000000000 */
[----:B------:R-:W-:Y:S01]  /*0580*/  UMOV UR8, 0x1 ;  /* 0x0000000100087882 */ /* 0x000fe20000000000 */
[----:B------:R-:W-:Y:S01]  /*0590*/  UMOV UR6, 0x4 ;  /* 0x0000000400067882 */ /* 0x000fe20000000000 */
[----:B------:R-:W-:-:S04]  /*05a0*/  UIADD3 UR8, UPT, UPT, -UR8, 0x100000, URZ ;  /* 0x0010000008087890 */ /* 0x000fc8000fffe1ff */
[----:B------:R-:W-:Y:S02]  /*05b0*/  USHF.L.U32 UR9, UR8, 0xb, URZ ;  /* 0x0000000b08097899 */ /* 0x000fe400080006ff */
[----:B------:R-:W-:Y:S02]  /*05c0*/  USHF.L.U32 UR8, UR8, 0x1, URZ ;  /* 0x0000000108087899 */ /* 0x000fe400080006ff */
[----:B------:R-:W-:-:S04]  /*05d0*/  UIADD3 UR6, UPT, UPT, -UR6, 0x100000, URZ ;  /* 0x0010000006067890 */ /* 0x000fc8000fffe1ff */
[----:B------:R-:W-:Y:S02]  /*05e0*/  USHF.L.U32 UR7, UR6, 0xb, URZ ;  /* 0x0000000b06077899 */ /* 0x000fe400080006ff */
[----:B------:R-:W-:Y:S02]  /*05f0*/  USHF.L.U32 UR6, UR6, 0x1, URZ ;  /* 0x0000000106067899 */ /* 0x000fe400080006ff */
[----:B-1----:R-:W-:Y:S01]  /*0600*/  ULEA UR4, UR4, UR5, 0x18 ;  /* 0x0000000504047291 */ /* 0x002fe2000f8ec0ff */
[----:B------:R-:W1:Y:S11]  /*0610*/  FENCE.VIEW.ASYNC.S ;  /* 0x00000000000073c6 */ /* 0x000e760000000000 */
[----:B-1----:R1:W2:Y:S01]  /*0620*/  SYNCS.EXCH.64 URZ, [UR4], UR8 ;  /* 0x0000000804ff75b2 */ /* 0x0022a20008000100 */
[----:B------:R1:W3:Y:S01]  /*0630*/  SYNCS.EXCH.64 URZ, [UR4+0x40], UR6 ;  /* 0x0000400604ff75b2 */ /* 0x0002e20008000100 */
[----:B------:R1:W4:Y:S01]  /*0640*/  SYNCS.EXCH.64 URZ, [UR4+0x8], UR8 ;  /* 0x0000080804ff75b2 */ /* 0x0003220008000100 */
[----:B------:R1:W1:Y:S01]  /*0650*/  SYNCS.EXCH.64 URZ, [UR4+0x48], UR6 ;  /* 0x0000480604ff75b2 */ /* 0x0002620008000100 */
        /* <DEDUP_REMOVED lines=12> */
[----:B------:R-:W-:Y:S01]  /*0720*/  NOP ;  /* 0x0000000000007918 */ /* 0x000fe20000000000 */
.L_x_10:
[----:B-1----:R-:W-:Y:S05]  /*0730*/  BSYNC.RECONVERGENT B0 ;  /* 0x0000000000007941 */ /* 0x002fea0003800200 */
.L_x_9:
[----:B------:R-:W1:Y:S01]  /*0740*/  SHFL.IDX PT, R2, R148, RZ, 0x1f ;  /* 0x00001fff94027589 */ /* 0x000e6200000e0000 */
[----:B------:R-:W-:Y:S01]  /*0750*/  NOP ;  /* 0x0000000000007918 */ /* 0x000fe20000000000 */
[----:B-1----:R-:W-:-:S13]  /*0760*/  ISETP.NE.AND P0, PT, R2, 0x1, PT ;  /* 0x000000010200780c */ /* 0x002fda0003f05270 */
[----:B------:R-:W-:Y:S05]  /*0770*/  @P0 BRA `(.L_x_11) ;  /* 0x0000000000400947 */ /* 0x000fea0003800000 */
        /* <DEDUP_REMOVED lines=9> */
[----:B------:R-:W-:Y:S01]  /*0810*/  USHF.L.U32 UR6, UR6, 0x1, URZ ;  /* 0x0000000106067899 */ /* 0x000fe200080006ff */
[----:B------:R-:W-:Y:S01]  /*0820*/  ELECT P0, URZ, PT ;  /* 0x0000000000ff782f */ /* 0x000fe20003800000 */
[----:B-1----:R-:W-:Y:S01]  /*0830*/  ULEA UR4, UR4, UR5, 0x18 ;  /* 0x0000000504047291 */ /* 0x002fe2000f8ec0ff */
[----:B------:R-:W1:Y:S11]  /*0840*/  FENCE.VIEW.ASYNC.S ;  /* 0x00000000000073c6 */ /* 0x000e760000000000 */
[----:B-1----:R1:W1:Y:S01]  /*0850*/  SYNCS.EXCH.64 URZ, [UR4+0x80], UR8 ;  /* 0x0000800804ff75b2 */ /* 0x0022620008000100 */
[----:B------:R1:W1:Y:S01]  /*0860*/  SYNCS.EXCH.64 URZ, [UR4+0x88], UR6 ;  /* 0x0000880604ff75b2 */ /* 0x0002620008000100 */
[----:B------:R-:W-:Y:S01]  /*0870*/  NOP ;  /* 0x0000000000007918 */ /* 0x000fe20000000000 */
.L_x_11:
[----:B------:R-:W2:Y:S01]  /*0880*/  SHFL.IDX PT, R2, R148, RZ, 0x1f ;  /* 0x00001fff94027589 */ /* 0x000ea200000e0000 */
[----:B------:R-:W-:Y:S01]  /*0890*/  NOP ;  /* 0x0000000000007918 */ /* 0x000fe20000000000 */
[----:B--2---:R-:W-:-:S13]  /*08a0*/  ISETP.NE.AND P0, PT, R2, 0x3, PT ;  /* 0x000000030200780c */ /* 0x004fda0003f05270 */
[----:B------:R-:W-:Y:S05]  /*08b0*/  @P0 BRA `(.L_x_12) ;  /* 0x0000000000300947 */ /* 0x000fea0003800000 */
[----:B-1----:R-:W1:Y:S01]  /*08c0*/  S2UR UR6, SR_CgaCtaId ;  /* 0x00000000000679c3 */ /* 0x002e620000008800 */
[----:B------:R-:W-:Y:S01]  /*08d0*/  UMOV UR4, 0x400 ;  /* 0x0000040000047882 */ /* 0x000fe20000000000 */
[----:B------:R-:W-:Y:S01]  /*08e0*/  UMOV UR5, 0x20 ;  /* 0x0000002000057882 */ /* 0x000fe20000000000 */
[----:B------:R-:W-:Y:S01]  /*08f0*/  ELECT P0, URZ, PT ;  /* 0x0000000000ff782f */ /* 0x000fe20003800000 */
[----:B-1----:R-:W-:Y:S02]  /*0900*/  ULEA UR6, UR6, UR4, 0x18 ;  /* 0x0000000406067291 */ /* 0x002fe4000f8ec0ff */
[----:B------:R-:W-:-:S04]  /*0910*/  UIADD3 UR4, UPT, UPT, -UR5, 0x100000, URZ ;  /* 0x0010000005047890 */ /* 0x000fc8000fffe1ff */
[----:B------:R-:W-:Y:S02]  /*0920*/  USHF.L.U32 UR5, UR4, 0xb, URZ ;  /* 0x0000000b04057899 */ /* 0x000fe400080006ff */
[----:B------:R-:W-:Y:S01]  /*0930*/  USHF.L.U32 UR4, UR4, 0x1, URZ ;  /* 0x0000000104047899 */ /* 0x000fe200080006ff */
[----:B------:R-:W1:Y:S11]  /*0940*/  FENCE.VIEW.ASYNC.S ;  /* 0x00000000000073c6 */ /* 0x000e760000000000 */
[----:B-1----:R2:W1:Y:S01]  /*0950*/  SYNCS.EXCH.64 URZ, [UR6+0x90], UR4 ;  /* 0x0000900406ff75b2 */ /* 0x0024620008000100 */
[----:B------:R2:W1:Y:S02]  /*0960*/  SYNCS.EXCH.64 URZ, [UR6+0x98], UR4 ;  /* 0x0000980406ff75b2 */ /* 0x0004640008000100 */
[----:B--2---:R-:W-:Y:S01]  /*0970*/  NOP ;  /* 0x0000000000007918 */ /* 0x004fe20000000000 */
.L_x_12:
[----:B------:R-:W2:Y:S01]  /*0980*/  SHFL.IDX PT, R2, R148, RZ, 0x1f ;  /* 0x00001fff94027589 */ /* 0x000ea200000e0000 */
[----:B------:R-:W-:Y:S01]  /*0990*/  NOP ;  /* 0x0000000000007918 */ /* 0x000fe20000000000 */
[----:B--2---:R-:W-:-:S13]  /*09a0*/  ISETP.NE.AND P0, PT, R2, 0x4, PT ;  /* 0x000000040200780c */ /* 0x004fda0003f05270 */
[----:B------:R-:W-:Y:S05]  /*09b0*/  @P0 BRA `(.L_x_13) ;  /* 0x00000000004c0947 */ /* 0x000fea0003800000 */
[----:B-1----:R-:W1:Y:S01]  /*09c0*/  S2UR UR6, SR_CgaCtaId ;  /* 0x00000000000679c3 */ /* 0x002e620000008800 */
[----:B------:R-:W-:Y:S01]  /*09d0*/  UMOV UR4, 0x3a0 ;  /* 0x000003a000047882 */ /* 0x000fe20000000000 */
[----:B------:R-:W-:Y:S01]  /*09e0*/  UMOV UR5, 0x400 ;  /* 0x0000040000057882 */ /* 0x000fe20000000000 */
[----:B------:R-:W-:Y:S01]  /*09f0*/  USEL UR4, UR4, 0x320, UP3 ;  /* 0x0000032004047887 */ /* 0x000fe20009800000 */
[----:B------:R-:W-:Y:S01]  /*0a00*/  UMOV UR8, 0x1 ;  /* 0x0000000100087882 */ /* 0x000fe20000000000 */
[----:B------:R-:W-:Y:S01]  /*0a10*/  ELECT P0, URZ, PT ;  /* 0x0000000000ff782f */ /* 0x000fe20003800000 */
[----:B------:R-:W-:-:S04]  /*0a20*/  UIADD3 UR8, UPT, UPT, -UR8, 0x100000, URZ ;  /* 0x0010000008087890 */ /* 0x000fc8000fffe1ff */
[----:B------:R-:W-:Y:S02]  /*0a30*/  USHF.L.U32 UR9, UR8, 0xb, URZ ;  /* 0x0000000b08097899 */ /* 0x000fe400080006ff */
[----:B------:R-:W-:Y:S02]  /*0a40*/  USHF.L.U32 UR8, UR8, 0x1, URZ ;  /* 0x0000000108087899 */ /* 0x000fe400080006ff */
[----:B-1----:R-:W-:Y:S02]  /*0a50*/  ULEA UR6, UR6, UR5, 0x18 ;  /* 0x0000000506067291 */ /* 0x002fe4000f8ec0ff */
[----:B------:R-:W-:-:S04]  /*0a60*/  UIADD3 UR4, UPT, UPT, -UR4, 0x100000, URZ ;  /* 0x0010000004047890 */ /* 0x000fc8000fffe1ff */
[----:B------:R-:W-:Y:S02]  /*0a70*/  USHF.L.U32 UR5, UR4, 0xb, URZ ;  /* 0x0000000b04057899 */ /* 0x000fe400080006ff */
[----:B------:R-:W-:Y:S01]  /*0a80*/  USHF.L.U32 UR4, UR4, 0x1, URZ ;  /* 0x0000000104047899 */ /* 0x000fe200080006ff */
[----:B------:R-:W1:Y:S03]  /*0a90*/  FENCE.VIEW.ASYNC.S ;  /* 0x00000000000073c6 */ /* 0x000e660000000000 */
[----:B-1----:R2:W1:Y:S08]  /*0aa0*/  SYNCS.EXCH.64 URZ, [UR6+0xa0], UR8 ;  /* 0x0000a00806ff75b2 */ /* 0x0024700008000100 */
[----:B------:R2:W1:Y:S01]  /*0ab0*/  SYNCS.EXCH.64 URZ, [UR6+0xb0], UR4 ;  /* 0x0000b00406ff75b2 */ /* 0x0004620008000100 */
[----:B------:R2:W1:Y:S01]  /*0ac0*/  SYNCS.EXCH.64 URZ, [UR6+0xa8], UR8 ;  /* 0x0000a80806ff75b2 */ /* 0x0004620008000100 */
[----:B------:R2:W1:Y:S02]  /*0ad0*/  SYNCS.EXCH.64 URZ, [UR6+0xb8], UR4 ;  /* 0x0000b80406ff75b2 */ /* 0x0004640008000100 */
[----:B--2---:R-:W-:Y:S01]  /*0ae0*/  NOP ;  /* 0x0000000000007918 */ /* 0x004fe20000000000 */
.L_x_13:
[----:B------:R-:W2:Y:S01]  /*0af0*/  SHFL.IDX PT, R2, R148, RZ, 0x1f ;  /* 0x00001fff94027589 */ /* 0x000ea200000e0000 */
[----:B------:R-:W-:Y:S01]  /*0b00*/  NOP ;  /* 0x0000000000007918 */ /* 0x000fe20000000000 */
[----:B--2---:R-:W-:-:S13]  /*0b10*/  ISETP.NE.AND P0, PT, R2, 0x5, PT ;  /* 0x000000050200780c */ /* 0x004fda0003f05270 */
[----:B------:R-:W-:Y:S05]  /*0b20*/  @P0 BRA `(.L_x_14) ;  /* 0x0000000000580947 */ /* 0x000fea0003800000 */
[----:B-1----:R-:W1:Y:S01]  /*0b30*/  S2UR UR4, SR_CgaCtaId ;  /* 0x00000000000479c3 */ /* 0x002e620000008800 */
        /* <DEDUP_REMOVED lines=14> */
[----:B------:R2:W1:Y:S01]  /*0c20*/  SYNCS.EXCH.64 URZ, [UR4+0xc8], UR8 ;  /* 0x0000c80804ff75b2 */ /* 0x0004620008000100 */
[----:B------:R2:W1:Y:S01]  /*0c30*/  SYNCS.EXCH.64 URZ, [UR4+0xe8], UR6 ;  /* 0x0000e80604ff75b2 */ /* 0x0004620008000100 */
[----:B------:R2:W1:Y:S01]  /*0c40*/  SYNCS.EXCH.64 URZ, [UR4+0xd0], UR8 ;  /* 0x0000d00804ff75b2 */ /* 0x0004620008000100 */
[----:B------:R2:W1:Y:S01]  /*0c50*/  SYNCS.EXCH.64 URZ, [UR4+0xf0], UR6 ;  /* 0x0000f00604ff75b2 */ /* 0x0004620008000100 */
[----:B------:R2:W1:Y:S01]  /*0c60*/  SYNCS.EXCH.64 URZ, [UR4+0xd8], UR8 ;  /* 0x0000d80804ff75b2 */ /* 0x0004620008000100 */
[----:B------:R2:W1:Y:S02]  /*0c70*/  SYNCS.EXCH.64 URZ, [UR4+0xf8], UR6 ;  /* 0x0000f80604ff75b2 */ /* 0x0004640008000100 */
[----:B--2---:R-:W-:Y:S01]  /*0c80*/  NOP ;  /* 0x0000000000007918 */ /* 0x004fe20000000000 */
.L_x_14:
[----:B------:R-:W2:Y:S01]  /*0c90*/  SHFL.IDX PT, R2, R148, RZ, 0x1f ;  /* 0x00001fff94027589 */ /* 0x000ea200000e0000 */
[----:B------:R-:W1:Y:S01]  /*0ca0*/  S2UR UR48, SR_CgaCtaId ;  /* 0x00000000003079c3 */ /* 0x000e620000008800 */
[----:B------:R-:W-:Y:S01]  /*0cb0*/  NOP ;  /* 0x0000000000007918 */ /* 0x000fe20000000000 */
[----:B--2---:R-:W-:-:S13]  /*0cc0*/  ISETP.NE.AND P0, PT, R2, 0x3, PT ;  /* 0x000000030200780c */ /* 0x004fda0003f05270 */
[----:B-1----:R-:W-:Y:S05]  /*0cd0*/  @P0 BRA `(.L_x_15) ;  /* 0x0000000000340947 */ /* 0x002fea0003800000 */
[----:B------:R-:W-:Y:S01]  /*0ce0*/  UMOV UR4, 0x400 ;  /* 0x0000040000047882 */ /* 0x000fe20000000000 */
[----:B------:R-:W-:Y:S01]  /*0cf0*/  UMOV UR6, 0x20 ;  /* 0x0000002000067882 */ /* 0x000fe20000000000 */
[----:B------:R-:W-:Y:S02]  /*0d00*/  ULEA UR4, UR48, UR4, 0x18 ;  /* 0x0000000430047291 */ /* 0x000fe4000f8ec0ff */
[----:B------:R-:W-:-:S04]  /*0d10*/  UIADD3 UR6, UPT, UPT, -UR6, 0x100000, URZ ;  /* 0x0010000006067890 */ /* 0x000fc8000fffe1ff */
[----:B------:R-:W-:Y:S02]  /*0d20*/  USHF.L.U32 UR7, UR6, 0xb, URZ ;  /* 0x0000000b06077899 */ /* 0x000fe400080006ff */
[----:B------:R-:W-:Y:S01]  /*0d30*/  USHF.L.U32 UR6, UR6, 0x1, URZ ;  /* 0x0000000106067899 */ /* 0x000fe200080006ff */
[----:B------:R-:W-:Y:S01]  /*0d40*/  ELECT P0, URZ, PT ;  /* 0x0000000000ff782f */ /* 0x000fe20003800000 */
[----:B------:R-:W1:Y:S10]  /*0d50*/  FENCE.VIEW.ASYNC.S ;  /* 0x00000000000073c6 */ /* 0x000e740000000000 */
[----:B-1----:R1:W2:Y:S01]  /*0d60*/  SYNCS.EXCH.64 URZ, [UR4+0x100], UR6 ;  /* 0x0001000604ff75b2 */ /* 0x0022a20008000100 */
[----:B------:R1:W1:Y:S01]  /*0d70*/  SYNCS.EXCH.64 URZ, [UR4+0x110], UR6 ;  /* 0x0001100604ff75b2 */ /* 0x0002620008000100 */
[----:B------:R1:W1:Y:S01]  /*0d80*/  SYNCS.EXCH.64 URZ, [UR4+0x108], UR6 ;  /* 0x0001080604ff75b2 */ /* 0x0002620008000100 */
[----:B------:R1:W1:Y:S01]  /*0d90*/  SYNCS.EXCH.64 URZ, [UR4+0x118], UR6 ;  /* 0x0001180604ff75b2 */ /* 0x0002620008000100 */
[----:B------:R-:W-:Y:S01]  /*0da0*/  NOP ;  /* 0x0000000000007918 */ /* 0x000fe20000000000 */
.L_x_15:
[----:B-1----:R-:W1:Y:S01]  /*0db0*/  LDCU UR4, c[0x0][0x36c] ;  /* 0x00006d80ff0477ac */ /* 0x002e620008000800 */
[----:B------:R-:W-:Y:S01]  /*0dc0*/  ISETP.NE.OR P3, PT, R0, 0x2, !P3 ;  /* 0x000000020000780c */ /* 0x000fe20005f65670 */
[----:B------:R-:W-:Y:S01]  /*0dd0*/  NOP ;  /* 0x0000000000007918 */ /* 0x000fe20000000000 */
[----:B------:R-:W-:Y:S01]  /*0de0*/  LOP3.LUT R0, R142, 0x1f, RZ, 0xc0, !PT ;  /* 0x0000001f8e007812 */ /* 0x000fe200078ec0ff */
[----:B------:R-:W-:Y:S02]  /*0df0*/  UISETP.NE.AND UP4, UPT, UR22, URZ, UPT ;  /* 0x000000ff1600728c */ /* 0x000fe4000bf85270 */
[----:B-1----:R-:W-:-:S09]  /*0e00*/  UISETP.EQ.U32.AND UP5, UPT, UR4, 0x1, UPT ;  /* 0x000000010400788c */ /* 0x002fd2000bfa2070 */
[----:B------:R-:W-:Y:S05]  /*0e10*/  BRA.U !UP5, `(.L_x_16) ;  /* 0x000000010d087547 */ /* 0x000fea000b800000 */
[----:B--234-:R-:W-:Y:S01]  /*0e20*/  UCGABAR_ARV ;  /* 0x00000000000079c7 */ /* 0x01cfe20008000000 */
[----:B------:R-:W-:Y:S05]  /*0e30*/  BRA `(.L_x_17) ;  /* 0x0000000000047947 */ /* 0x000fea0003800000 */
.L_x_16:
[----:B--234-:R-:W-:Y:S01]  /*0e40*/  NOP ;  /* 0x0000000000007918 */ /* 0x01cfe20000000000 */
.L_x_17:
[----:B------:R-:W1:Y:S01]  /*0e50*/  S2UR UR7, SR_CTAID.X ;  /* 0x00000000000779c3 */ /* 0x000e620000002500 */
[----:B------:R-:W-:-:S05]  /*0e60*/  CS2R.32 R3, SR_CgaSize ;  /* 0x0000000000037805 */ /* 0x000fca0000008a00 */
[----:B------:R-:W-:-:S05]  /*0e70*/  IMAD R3, R3, -0xa0, RZ ;  /* 0xffffff6003037824 */ /* 0x000fca00078e02ff */
[----:B------:R-:W-:-:S14]  /*0e80*/  R2UR UR5, R3 ;  /* 0x00000000030572ca */ /* 0x000fdc00000e0000 */
[----:B------:R-:W2:Y:S01]  /*0e90*/  LDCU UR5, c[0x0][UR5+0x2b0] ;  /* 0x00005600050577ac */ /* 0x000ea20008000800 */
[----:B------:R-:W-:-:S05]  /*0ea0*/  CS2R.32 R3, SR_CgaSize ;  /* 0x0000000000037805 */ /* 0x000fca0000008a00 */
[----:B------:R-:W-:-:S05]  /*0eb0*/  IMAD R3, R3, -0xa0, RZ ;  /* 0xffffff6003037824 */ /* 0x000fca00078e02ff */
[----:B------:R-:W-:-:S14]  /*0ec0*/  R2UR UR4, R3 ;  /* 0x00000000030472ca */ /* 0x000fdc00000e0000 */
[----:B------:R-:W3:Y:S01]  /*0ed0*/  LDCU UR4, c[0x0][UR4+0x2b4] ;  /* 0x00005680040477ac */ /* 0x000ee20008000800 */
[----:B------:R-:W4:Y:S01]  /*0ee0*/  S2UR UR8, SR_CTAID.Y ;  /* 0x00000000000879c3 */ /* 0x000f220000002600 */
[----:B------:R-:W3:Y:S01]  /*0ef0*/  LDCU UR23, c[0x0][0xb24] ;  /* 0x00016480ff1777ac */ /* 0x000ee20008000800 */
[----:B------:R-:W-:-:S05]  /*0f00*/  CS2R.32 R3, SR_CgaSize ;  /* 0x0000000000037805 */ /* 0x000fca0000008a00 */
[----:B------:R-:W-:-:S05]  /*0f10*/  IMAD R3, R3, -0xa0, RZ ;  /* 0xffffff6003037824 */ /* 0x000fca00078e02ff */
[----:B------:R-:W-:-:S14]  /*0f20*/  R2UR UR60, R3 ;  /* 0x00000000033c72ca */ /* 0x000fdc00000e0000 */
[----:B------:R-:W3:Y:S01]  /*0f30*/  LDCU UR60, c[0x0][UR60+0x2a0] ;  /* 0x000054003c3c77ac */ /* 0x000ee20008000800 */
[----:B------:R-:W1:Y:S01]  /*0f40*/  S2UR UR36, SR_CTAID.Z ;  /* 0x00000000002479c3 */ /* 0x000e620000002700 */
[----:B------:R-:W-:-:S05]  /*0f50*/  CS2R.32 R3, SR_CgaSize ;  /* 0x0000000000037805 */ /* 0x000fca0000008a00 */
[----:B------:R-:W-:-:S05]  /*0f60*/  IMAD R3, R3, -0xa0, RZ ;  /* 0xffffff6003037824 */ /* 0x000fca00078e02ff */
[----:B------:R-:W-:-:S14]  /*0f70*/  R2UR UR57, R3 ;  /* 0x00000000033972ca */ /* 0x000fdc00000e0000 */
[----:B------:R-:W3:Y:S01]  /*0f80*/  LDCU UR57, c[0x0][UR57+0x2a4] ;  /* 0x00005480393977ac */ /* 0x000ee20008000800 */
[----:B------:R-:W3:Y:S01]  /*0f90*/  LDCU UR40, c[0x0][0xb24] ;  /* 0x00016480ff2877ac */ /* 0x000ee20008000800 */
[----:B-1----:R-:W-:Y:S01]  /*0fa0*/  I2FP.F32.U32 R3, UR7 ;  /* 0x0000000700037c45 */ /* 0x002fe20008201000 */
[----:B------:R-:W1:Y:S04]  /*0fb0*/  LDCU UR26, c[0x0][0xb30] ;  /* 0x00016600ff1a77ac */ /* 0x000e680008000800 */
[----:B--2---:R-:W-:Y:S01]  /*0fc0*/  FMUL R3, R3, UR5 ;  /* 0x0000000503037c20 */ /* 0x004fe20008400000 */
[----:B------:R-:W-:Y:S01]  /*0fd0*/  USHF.L.U32 UR24, UR48, 0xc, URZ ;  /* 0x0000000c30187899 */ /* 0x000fe200080006ff */
[----:B----4-:R-:W-:Y:S01]  /*0fe0*/  I2FP.F32.U32 R2, UR8 ;  /* 0x0000000800027c45 */ /* 0x010fe20008201000 */
[----:B---3--:R-:W-:-:S03]  /*0ff0*/  UISETP.GE.AND UP2, UPT, UR23, 0x1, UPT ;  /* 0x000000011700788c */ /* 0x008fc6000bf46270 */
[----:B------:R-:W2:Y:S01]  /*1000*/  F2I.U32.TRUNC.NTZ R3, R3 ;  /* 0x0000000300037305 */ /* 0x000ea2000020f000 */
[----:B------:R-:W-:Y:S01]  /*1010*/  UMOV UR46, UR7 ;  /* 0x00000007002e7c82 */ /* 0x000fe20008000000 */
[----:B------:R-:W-:Y:S01]  /*1020*/  FMUL R2, R2, UR4 ;  /* 0x0000000402027c20 */ /* 0x000fe20008400000 */
[----:B------:R-:W-:-:S05]  /*1030*/  UMOV UR45, UR8 ;  /* 0x00000008002d7c82 */ /* 0x000fca0008000000 */
[----:B------:R-:W3:Y:S01]  /*1040*/  F2I.U32.TRUNC.NTZ R2, R2 ;  /* 0x0000000200027305 */ /* 0x000ee2000020f000 */
[----:B--2---:R-:W-:Y:S02]  /*1050*/  R2UR UR4, R3 ;  /* 0x00000000030472ca */ /* 0x004fe400000e0000 */
[----:B---3--:R-:W-:Y:S02]  /*1060*/  R2UR UR6, R2 ;  /* 0x00000000020672ca */ /* 0x008fe400000e0000 */
[----:B------:R-:W-:-:S09]  /*1070*/  PRMT R2, RZ, 0x7610, R2 ;  /* 0x00007610ff027816 */ /* 0x000fd20000000002 */
[----:B------:R-:W-:-:S04]  /*1080*/  UIADD3 UR5, UPT, UPT, -UR4, URZ, URZ ;  /* 0x000000ff04057290 */ /* 0x000fc8000fffe1ff */
[----:B------:R-:W-:Y:S02]  /*1090*/  UIMAD UR60, UR60, UR5, UR7 ;  /* 0x000000053c3c72a4 */ /* 0x000fe4000f8e0207 */
[----:B------:R-:W-:-:S04]  /*10a0*/  UIADD3 UR4, UPT, UPT, -UR6, URZ, URZ ;  /* 0x000000ff06047290 */ /* 0x000fc8000fffe1ff */
[----:B------:R-:W-:Y:S01]  /*10b0*/  UIMAD UR57, UR57, UR4, UR8 ;  /* 0x00000004393972a4 */ /* 0x000fe2000f8e0208 */
[----:B-1----:R-:W-:Y:S11]  /*10c0*/  BRA.U UP4, `(.L_x_18) ;  /* 0x0000000104407547 */ /* 0x002ff6000b800000 */
[----:B------:R-:W-:Y:S02]  /*10d0*/  UISETP.NE.AND UP0, UPT, UR57, URZ, UPT ;  /* 0x000000ff3900728c */ /* 0x000fe4000bf05270 */
[----:B------:R-:W-:Y:S02]  /*10e0*/  UISETP.NE.AND UP1, UPT, UR57, 0x1, UPT ;  /* 0x000000013900788c */ /* 0x000fe4000bf25270 */
[----:B------:R-:W-:Y:S02]  /*10f0*/  UISETP.EQ.OR UP0, UPT, UR60, URZ, !UP0 ;  /* 0x000000ff3c00728c */ /* 0x000fe4000c702670 */
[----:B------:R-:W-:Y:S02]  /*1100*/  USEL UR5, URZ, 0x2, UP1 ;  /* 0x00000002ff057887 */ /* 0x000fe40008800000 */
[----:B------:R-:W-:Y:S02]  /*1110*/  USEL UR8, URZ, 0x1, !UP0 ;  /* 0x00000001ff087887 */ /* 0x000fe4000c000000 */
[----:B------:R-:W-:-:S02]  /*1120*/  UISETP.NE.AND UP0, UPT, UR57, 0x2, UPT ;  /* 0x000000023900788c */ /* 0x000fc4000bf05270 */
[----:B------:R-:W-:Y:S02]  /*1130*/  UISETP.NE.AND UP1, UPT, UR57, 0x3, UPT ;  /* 0x000000033900788c */ /* 0x000fe4000bf25270 */
[----:B------:R-:W-:Y:S02]  /*1140*/  USEL UR4, URZ, 0x4, UP0 ;  /* 0x00000004ff047887 */ /* 0x000fe40008000000 */
[----:B------:R-:W-:Y:S02]  /*1150*/  UISETP.NE.AND UP0, UPT, UR60, URZ, UPT ;  /* 0x000000ff3c00728c */ /* 0x000fe4000bf05270 */
[----:B------:R-:W-:Y:S02]  /*1160*/  USEL UR6, URZ, 0x8, UP1 ;  /* 0x00000008ff067887 */ /* 0x000fe40008800000 */
[----:B------:R-:W-:Y:S02]  /*1170*/  USEL UR7, UR5, 0x2, UP0 ;  /* 0x0000000205077887 */ /* 0x000fe40008000000 */
[----:B------:R-:W-:-:S02]  /*1180*/  USEL UR4, UR4, 0x4, UP0 ;  /* 0x0000000404047887 */ /* 0x000fc40008000000 */
[----:B------:R-:W-:Y:S02]  /*1190*/  USEL UR5, UR6, 0x8, UP0 ;  /* 0x0000000806057887 */ /* 0x000fe40008000000 */
[----:B------:R-:W-:-:S04]  /*11a0*/  UIADD3 UR4, UPT, UPT, UR4, UR7, UR8 ;  /* 0x0000000704047290 */ /* 0x000fc8000fffe008 */
[----:B------:R-:W-:-:S06]  /*11b0*/  UIADD3 UR4, UPT, UPT, UR4, UR5, URZ ;  /* 0x0000000504047290 */ /* 0x000fcc000fffe0ff */
[----:B------:R-:W-:Y:S02]  /*11c0*/  MOV R2, UR4 ;  /* 0x0000000400027c02 */ /* 0x000fe40008000f00 */
.L_x_18:
[----:B------:R-:W-:Y:S05]  /*11d0*/  BRA.U !UP2, `(.L_x_19) ;  /* 0x000000010ad47547 */ /* 0x000fea000b800000 */
[----:B------:R-:W1:Y:S01]  /*11e0*/  LDCU.128 UR12, c[0x0][0xb10] ;  /* 0x00016200ff0c77ac */ /* 0x000e620008000c00 */
[----:B------:R-:W2:Y:S01]  /*11f0*/  LDCU UR6, c[0x0][0x370] ;  /* 0x00006e00ff0677ac */ /* 0x000ea20008000800 */
[----:B------:R-:W3:Y:S01]  /*1200*/  LDCU UR5, c[0x0][0x374] ;  /* 0x00006e80ff0577ac */ /* 0x000ee20008000800 */
[----:B------:R-:W4:Y:S01]  /*1210*/  LDCU UR25, c[0x0][0xb0c] ;  /* 0x00016180ff1977ac */ /* 0x000f220008000800 */
[----:B------:R-:W4:Y:S01]  /*1220*/  LDCU UR4, c[0x0][0xb20] ;  /* 0x00016400ff0477ac */ /* 0x000f220008000800 */
[----:B------:R-:W4:Y:S01]  /*1230*/  LDCU.64 UR8, c[0x0][0xb28] ;  /* 0x00016500ff0877ac */ /* 0x000f220008000a00 */
[----:B-1----:R-:W-:Y:S02]  /*1240*/  UISETP.NE.AND UP0, UPT, UR14, 0x1, UPT ;  /* 0x000000010e00788c */ /* 0x002fe4000bf05270 */
[----:B---3--:R-:W-:Y:S02]  /*1250*/  UIMAD.WIDE.U32 UR10, UR5, UR15, URZ ;  /* 0x0000000f050a72a5 */ /* 0x008fe4000f8e00ff */
[----:B--2---:R-:W-:-:S02]  /*1260*/  UIMAD.WIDE.U32 UR18, UR6, UR12, URZ ;  /* 0x0000000c061272a5 */ /* 0x004fc4000f8e00ff */
[----:B----4-:R-:W-:Y:S02]  /*1270*/  UISETP.NE.AND UP1, UPT, UR25, 0x1, UPT ;  /* 0x000000011900788c */ /* 0x010fe4000bf25270 */
[----:B------:R-:W-:Y:S01]  /*1280*/  UISETP.NE.AND UP2, UPT, UR23, 0x1, UPT ;  /* 0x000000011700788c */ /* 0x000fe2000bf45270 */
[----:B------:R-:W-:Y:S02]  /*1290*/  UMOV UR10, UR11 ;  /* 0x0000000b000a7c82 */ /* 0x000fe40008000000 */
[----:B------:R-:W-:Y:S01]  /*12a0*/  UMOV UR18, UR19 ;  /* 0x0000001300127c82 */ /* 0x000fe20008000000 */
[----:B------:R-:W-:Y:S02]  /*12b0*/  @UP0 USHF.R.U32.HI UR5, URZ, UR4, UR10 ;  /* 0x00000004ff050299 */ /* 0x000fe4000801160a */
[----:B------:R-:W-:Y:S02]  /*12c0*/  UIMAD.WIDE.U32 UR20, UR45, UR15, URZ ;  /* 0x0000000f2d1472a5 */ /* 0x000fe4000f8e00ff */
[----:B------:R-:W-:-:S02]  /*12d0*/  UIMAD.WIDE.U32 UR10, UR5, UR8, URZ ;  /* 0x00000008050a72a5 */ /* 0x000fc4000f8e00ff */
[----:B------:R-:W-:Y:S02]  /*12e0*/  @UP1 USHF.R.U32.HI UR6, URZ, UR13, UR18 ;  /* 0x0000000dff061299 */ /* 0x000fe40008011612 */
[----:B------:R-:W-:Y:S02]  /*12f0*/  UIMAD.WIDE.U32 UR16, UR46, UR12, URZ ;  /* 0x0000000c2e1072a5 */ /* 0x000fe4000f8e00ff */
[----:B------:R-:W-:Y:S01]  /*1300*/  UIMAD.WIDE.U32 UR18, UR6, UR8, URZ ;  /* 0x00000008061272a5 */ /* 0x000fe2000f8e00ff */
[----:B------:R-:W-:Y:S01]  /*1310*/  UMOV UR20, UR21 ;  /* 0x0000001500147c82 */ /* 0x000fe20008000000 */
[----:B------:R-:W-:Y:S01]  /*1320*/  UMOV UR10, UR11 ;  /* 0x0000000b000a7c82 */ /* 0x000fe20008000000 */
[----:B------:R-:W-:Y:S02]  /*1330*/  USHF.R.U32.HI UR20, URZ, UR4, UR20 ;  /* 0x00000004ff147299 */ /* 0x000fe40008011614 */
[----:B------:R-:W-:Y:S02]  /*1340*/  @UP2 USHF.R.U32.HI UR5, URZ, UR9, UR10 ;  /* 0x00000009ff052299 */ /* 0x000fe4000801160a */
[----:B------:R-:W-:Y:S01]  /*1350*/  UMOV UR7, UR19 ;  /* 0x0000001300077c82 */ /* 0x000fe20008000000 */
[----:B------:R-:W-:Y:S01]  /*1360*/  UMOV UR16, UR17 ;  /* 0x0000001100107c82 */ /* 0x000fe20008000000 */
[----:B------:R-:W-:-:S02]  /*1370*/  @UP2 USHF.R.U32.HI UR6, URZ, UR9, UR7 ;  /* 0x00000009ff062299 */ /* 0x000fc40008011607 */
[----:B------:R-:W-:Y:S02]  /*1380*/  USHF.R.U32.HI UR13, URZ, UR13, UR16 ;  /* 0x0000000dff0d7299 */ /* 0x000fe40008011610 */
[----:B------:R-:W-:Y:S02]  /*1390*/  USEL UR4, UR45, UR20, !UP0 ;  /* 0x000000142d047287 */ /* 0x000fe4000c000000 */
[----:B------:R-:W-:Y:S02]  /*13a0*/  UIMAD UR7, UR5, UR23, URZ ;  /* 0x00000017050772a4 */ /* 0x000fe4000f8e02ff */
[----:B------:R-:W-:Y:S02]  /*13b0*/  USEL UR5, UR46, UR13, !UP1 ;  /* 0x0000000d2e057287 */ /* 0x000fe4000c800000 */
[----:B------:R-:W-:Y:S02]  /*13c0*/  UIMAD UR12, UR6, UR23, URZ ;  /* 0x00000017060c72a4 */ /* 0x000fe4000f8e02ff */
[----:B------:R-:W-:-:S02]  /*13d0*/  UISETP.GE.AND UP0, UPT, UR4, UR7, UPT ;  /* 0x000000070400728c */ /* 0x000fc4000bf06270 */
[----:B------:R-:W-:Y:S02]  /*13e0*/  UIMAD.WIDE.U32 UR10, UR4, UR8, URZ ;  /* 0x00000008040a72a5 */ /* 0x000fe4000f8e00ff */
[----:B------:R-:W-:Y:S02]  /*13f0*/  UISETP.GE.OR UP0, UPT, UR5, UR12, UP0 ;  /* 0x0000000c0500728c */ /* 0x000fe40008706670 */
[----:B------:R-:W-:Y:S02]  /*1400*/  UIMAD.WIDE.U32 UR12, UR5, UR8, URZ ;  /* 0x00000008050c72a5 */ /* 0x000fe4000f8e00ff */
[----:B------:R-:W-:Y:S01]  /*1410*/  UIADD3 UR10, UPT, UPT, -UR4, URZ, URZ ;  /* 0x000000ff040a7290 */ /* 0x000fe2000fffe1ff */
[----:B------:R-:W-:Y:S01]  /*1420*/  UMOV UR8, UR11 ;  /* 0x0000000b00087c82 */ /* 0x000fe20008000000 */
[----:B------:R-:W-:Y:S02]  /*1430*/  UIADD3 UR11, UPT, UPT, -UR5, URZ, URZ ;  /* 0x000000ff050b7290 */ /* 0x000fe4000fffe1ff */
[----:B------:R-:W-:-:S03]  /*1440*/  USHF.R.U32.HI UR8, URZ, UR9, UR8 ;  /* 0x00000009ff087299 */ /* 0x000fc60008011608 */
[----:B------:R-:W-:Y:S01]  /*1450*/  @!UP0 UMOV UR7, UR13 ;  /* 0x0000000d00078c82 */ /* 0x000fe20008000000 */
[----:B------:R-:W-:Y:S02]  /*1460*/  UIMAD UR45, UR14, UR10, UR45 ;  /* 0x0000000a0e2d72a4 */ /* 0x000fe4000f8e022d */
[----:B------:R-:W-:Y:S02]  /*1470*/  USEL UR8, UR4, UR8, !UP2 ;  /* 0x0000000804087287 */ /* 0x000fe4000d000000 */
[----:B------:R-:W-:Y:S02]  /*1480*/  @!UP0 USHF.R.U32.HI UR7, URZ, UR9, UR7 ;  /* 0x00000009ff078299 */ /* 0x000fe40008011607 */
[----:B------:R-:W-:Y:S02]  /*1490*/  UIADD3 UR9, UPT, UPT, -UR8, URZ, URZ ;  /* 0x000000ff08097290 */ /* 0x000fe4000fffe1ff */
[----:B------:R-:W-:Y:S02]  /*14a0*/  @!UP0 USEL UR7, UR5, UR7, !UP2 ;  /* 0x0000000705078287 */ /* 0x000fe4000d000000 */
[----:B------:R-:W-:-:S02]  /*14b0*/  UIMAD UR9, UR23, UR9, UR4 ;  /* 0x00000009170972a4 */ /* 0x000fc4000f8e0204 */
[----:B------:R-:W-:Y:S02]  /*14c0*/  @!UP0 UIADD3 UR8, UPT, UPT, UR8, -UR7, URZ ;  /* 0x8000000708088290 */ /* 0x000fe4000fffe0ff */
[----:B------:R-:W-:Y:S02]  /*14d0*/  @!UP0 UIMAD UR6, UR9, UR6, UR7 ;  /* 0x00000006090682a4 */ /* 0x000fe4000f8e0207 */
[----:B------:R-:W-:Y:S02]  /*14e0*/  @!UP0 UIMAD UR4, UR8, UR23, UR5 ;  /* 0x00000017080482a4 */ /* 0x000fe4000f8e0205 */
[----:B------:R-:W-:Y:S02]  /*14f0*/  UIMAD UR46, UR25, UR11, UR46 ;  /* 0x0000000b192e72a4 */ /* 0x000fe4000f8e022e */
[----:B------:R-:W-:Y:S01]  /*1500*/  UIMAD UR45, UR4, UR14, UR45 ;  /* 0x0000000e042d72a4 */ /* 0x000fe2000f8e022d */
[----:B------:R-:W-:Y:S02]  /*1510*/  @!UP0 UMOV UR5, UR6 ;  /* 0x0000000600058c82 */ /* 0x000fe40008000000 */
[----:B------:R-:W-:-:S12]  /*1520*/  UIMAD UR46, UR5, UR25, UR46 ;  /* 0x00000019052e72a4 */ /* 0x000fd8000f8e022e */
.L_x_19:
[----:B------:R-:W-:Y:S02]  /*1530*/  UISETP.NE.AND UP1, UPT, UR26, 0x1, UPT ;  /* 0x000000011a00788c */ /* 0x000fe4000bf25270 */
[----:B------:R-:W-:Y:S02]  /*1540*/  UISETP.NE.AND UP0, UPT, UR22, 0x2, UPT ;  /* 0x000000021600788c */ /* 0x000fe4000bf05270 */
[----:B------:R-:W-:-:S05]  /*1550*/  ULOP3.LUT UR24, UR24, 0x3000, URZ, 0xc0, !UPT ;  /* 0x0000300018187892 */ /* 0x000fca000f8ec0ff */
[----:B------:R-:W-:Y:S07]  /*1560*/  BRA.U UP1, `(.L_x_20) ;  /* 0x0000000101447547 */ /* 0x000fee000b800000 */
[----:B------:R-:W1:Y:S01]  /*1570*/  LDCU.128 UR8, c[0x0][0xb10] ;  /* 0x00016200ff0877ac */ /* 0x000e620008000c00 */
[----:B------:R-:W2:Y:S01]  /*1580*/  LDCU UR12, c[0x0][0xb0c] ;  /* 0x00016180ff0c77ac */ /* 0x000ea20008000800 */
[----:B------:R-:W3:Y:S01]  /*1590*/  LDCU UR13, c[0x0][0xb20] ;  /* 0x00016400ff0d77ac */ /* 0x000ee20008000800 */
[----:B-1----:R-:W-:Y:S02]  /*15a0*/  UIMAD.WIDE.U32 UR6, UR46, UR8, URZ ;  /* 0x000000082e0672a5 */ /* 0x002fe4000f8e00ff */
[----:B------:R-:W-:Y:S02]  /*15b0*/  UIMAD.WIDE.U32 UR4, UR45, UR11, URZ ;  /* 0x0000000b2d0472a5 */ /* 0x000fe4000f8e00ff */
[----:B--2---:R-:W-:Y:S02]  /*15c0*/  UISETP.NE.AND UP2, UPT, UR12, 0x1, UPT ;  /* 0x000000010c00788c */ /* 0x004fe4000bf45270 */
[----:B------:R-:W-:Y:S01]  /*15d0*/  UISETP.NE.AND UP1, UPT, UR10, 0x1, UPT ;  /* 0x000000010a00788c */ /* 0x000fe2000bf25270 */
[----:B------:R-:W-:-:S02]  /*15e0*/  UMOV UR6, UR7 ;  /* 0x0000000700067c82 */ /* 0x000fc40008000000 */
[----:B------:R-:W-:Y:S01]  /*15f0*/  UMOV UR4, UR5 ;  /* 0x0000000500047c82 */ /* 0x000fe20008000000 */
[----:B------:R-:W-:Y:S02]  /*1600*/  USHF.R.U32.HI UR6, URZ, UR9, UR6 ;  /* 0x00000009ff067299 */ /* 0x000fe40008011606 */
[----:B---3--:R-:W-:Y:S02]  /*1610*/  USHF.R.U32.HI UR4, URZ, UR13, UR4 ;  /* 0x0000000dff047299 */ /* 0x008fe40008011604 */
[----:B------:R-:W-:Y:S02]  /*1620*/  USEL UR5, UR46, UR6, !UP2 ;  /* 0x000000062e057287 */ /* 0x000fe4000d000000 */
[----:B------:R-:W-:-:S04]  /*1630*/  USEL UR4, UR45, UR4, !UP1 ;  /* 0x000000042d047287 */ /* 0x000fc8000c800000 */
[----:B------:R-:W-:Y:S02]  /*1640*/  UIADD3 UR6, UPT, UPT, UR5, -UR4, URZ ;  /* 0x8000000405067290 */ /* 0x000fe4000fffe0ff */
[----:B------:R-:W-:Y:S02]  /*1650*/  UIADD3 UR4, UPT, UPT, -UR5, UR4, URZ ;  /* 0x0000000405047290 */ /* 0x000fe4000fffe1ff */
[----:B------:R-:W-:Y:S02]  /*1660*/  UIMAD UR45, UR6, UR10, UR45 ;  /* 0x0000000a062d72a4 */ /* 0x000fe4000f8e022d */
[----:B------:R-:W-:-:S12]  /*1670*/  UIMAD UR46, UR4, UR12, UR46 ;  /* 0x0000000c042e72a4 */ /* 0x000fd8000f8e022e */
.L_x_20:
[----:B------:R-:W-:Y:S05]  /*1680*/  BRA.U !UP5, `(.L_x_21) ;  /* 0x000000010d0c7547 */ /* 0x000fea000b800000 */
[----:B------:R-:W-:Y:S01]  /*1690*/  UCGABAR_WAIT ;  /* 0x0000000000007dc7 */ /* 0x000fe20008000000 */
[----:B------:R-:W-:Y:S01]  /*16a0*/  CCTL.IVALL ;  /* 0x00000000ff00798f */ /* 0x000fe20002000000 */
[----:B------:R-:W-:Y:S05]  /*16b0*/  BRA `(.L_x_22) ;  /* 0x0000000000047947 */ /* 0x000fea0003800000 */
.L_x_21:
[----:B------:R-:W-:Y:S06]  /*16c0*/  BAR.SYNC.DEFER_BLOCKING 0x0 ;  /* 0x0000000000007b1d */ /* 0x000fec0000010000 */
.L_x_22:
[----:B------:R-:W-:Y:S05]  /*16d0*/  BRA.U UP0, `(.L_x_23) ;  /* 0x00000015004c7547 */ /* 0x000fea000b800000 */
[----:B------:R-:W1:Y:S01]  /*16e0*/  LDCU UR6, c[0x0][0x38c] ;  /* 0x00007180ff0677ac */ /* 0x000e620008000800 */
[----:B------:R-:W-:Y:S01]  /*16f0*/  PLOP3.LUT P1, PT, PT, PT, UP3, 0x80, 0x8 ;  /* 0x000000000008781c */ /* 0x000fe20003f2f038 */
[----:B------:R-:W-:Y:S01]  /*1700*/  IMAD.MOV.U32 R12, RZ, RZ, 0x1 ;  /* 0x00000001ff0c7424 */ /* 0x000fe200078e00ff */
[----:B------:R-:W-:Y:S01]  /*1710*/  ISETP.EQ.OR P2, PT, R0, RZ, P3 ;  /* 0x000000ff0000720c */ /* 0x000fe20001f42670 */
[----:B------:R-:W-:Y:S01]  /*1720*/  UISETP.NE.AND UP1, UPT, UR22, URZ, UPT ;  /* 0x000000ff1600728c */ /* 0x000fe2000bf25270 */
[----:B------:R-:W-:Y:S02]  /*1730*/  PLOP3.LUT P1, PT, P1, PT, PT, 0x8, 0x80 ;  /* 0x000000000080781c */ /* 0x000fe40000f2e170 */
[----:B------:R-:W-:Y:S01]  /*1740*/  CS2R R10, SRZ ;  /* 0x00000000000a7805 */ /* 0x000fe2000001ff00 */
[----:B------:R-:W-:Y:S01]  /*1750*/  IMAD.MOV.U32 R9, RZ, RZ, RZ ;  /* 0x000000ffff097224 */ /* 0x000fe200078e00ff */
[----:B------:R-:W2:Y:S01]  /*1760*/  LDCU UR39, c[0x0][0x370] ;  /* 0x00006e00ff2777ac */ /* 0x000ea20008000800 */
[----:B------:R-:W-:Y:S01]  /*1770*/  IMAD.MOV.U32 R8, RZ, RZ, 0x1 ;  /* 0x00000001ff087424 */ /* 0x000fe200078e00ff */
[----:B------:R-:W3:Y:S01]  /*1780*/  LDCU.64 UR28, c[0x0][0x348] ;  /* 0x00006900ff1c77ac */ /* 0x000ee20008000a00 */
[----:B------:R-:W-:-:S02]  /*1790*/  USHF.R.U32.HI UR44, URZ, 0x7, UR24 ;  /* 0x00000007ff2c7899 */ /* 0x000fc40008011618 */
[----:B-1----:R-:W-:Y:S02]  /*17a0*/  UIADD3 UR5, UPT, UPT, UR6, 0x7f, URZ ;  /* 0x0000007f06057890 */ /* 0x002fe4000fffe0ff */
[----:B------:R-:W-:Y:S02]  /*17b0*/  UIADD3 UR47, UPT, UPT, UR6, 0xfe, URZ ;  /* 0x000000fe062f7890 */ /* 0x000fe4000fffe0ff */
[----:B------:R-:W-:Y:S01]  /*17c0*/  USHF.R.S32.HI UR4, URZ, 0x1f, UR5 ;  /* 0x0000001fff047899 */ /* 0x000fe20008011405 */
[----:B------:R-:W1:Y:S03]  /*17d0*/  LDCU UR38, c[0x0][0x374] ;  /* 0x00006e80ff2677ac */ /* 0x000e660008000800 */
[----:B------:R-:W-:Y:S02]  /*17e0*/  ULEA.HI UR4, UR4, UR5, URZ, 0x7 ;  /* 0x0000000504047291 */ /* 0x000fe4000f8f38ff */
[----:B------:R-:W-:-:S02]  /*17f0*/  USEL UR25, UR34, 0x2, UP1 ;  /* 0x0000000222197887 */ /* 0x000fc40008800000 */
[----:B------:R-:W-:Y:S02]  /*1800*/  USHF.R.S32.HI UR42, URZ, 0x7, UR4 ;  /* 0x00000007ff2a7899 */ /* 0x000fe40008011404 */
[----:B------:R-:W-:Y:S02]  /*1810*/  UIADD3 UR4, UPT, UPT, UR6, -0x1, URZ ;  /* 0xffffffff06047890 */ /* 0x000fe4000fffe0ff */
[----:B------:R-:W-:Y:S02]  /*1820*/  UISETP.LT.U32.AND UP0, UPT, UR42, 0x8, UPT ;  /* 0x000000082a00788c */ /* 0x000fe4000bf01070 */
[----:B------:R-:W-:Y:S02]  /*1830*/  UISETP.GE.U32.AND UP2, UPT, UR4, -0xff, UPT ;  /* 0xffffff010400788c */ /* 0x000fe4000bf46070 */
[----:B------:R-:W-:Y:S01]  /*1840*/  USEL UR41, UR42, 0x8, UP0 ;  /* 0x000000082a297887 */ /* 0x000fe20008000000 */
[----:B------:R-:W-:-:S03]  /*1850*/  UMOV UR5, URZ ;  /* 0x000000ff00057c82 */ /* 0x000fc60008000000 */
[----:B------:R-:W-:Y:S02]  /*1860*/  UIADD3 UR21, UPT, UPT, UR41, -0x1, URZ ;  /* 0xffffffff29157890 */ /* 0x000fe4000fffe0ff */
[----:B------:R-:W-:-:S03]  /*1870*/  UIADD3 UR43, UPT, UPT, UR42, -UR41, URZ ;  /* 0x800000292a2b7290 */ /* 0x000fc6000fffe0ff */
[----:B------:R-:W-:-:S04]  /*1880*/  @UP2 UIADD3 UR21, UPT, UPT, UR41, URZ, URZ ;  /* 0x000000ff29152290 */ /* 0x000fc8000fffe0ff */
[----:B-123--:R-:W-:-:S12]  /*1890*/  UIADD3 UR21, UPT, UPT, UR21, 0x1, URZ ;  /* 0x0000000115157890 */ /* 0x00efd8000fffe0ff */
.L_x_43:
[----:B------:R-:W-:Y:S01]  /*18a0*/  UISETP.NE.AND UP0, UPT, UR48, URZ, UPT ;  /* 0x000000ff3000728c */ /* 0x000fe2000bf05270 */
[----:B------:R-:W1:Y:S08]  /*18b0*/  S2UR UR48, SR_CgaCtaId ;  /* 0x00000000003079c3 */ /* 0x000e700000008800 */
[----:B------:R-:W-:Y:S05]  /*18c0*/  BRA.U UP0, `(.L_x_24) ;  /* 0x0000000100347547 */ /* 0x000fea000b800000 */
[----:B------:R-:W2:Y:S01]  /*18d0*/  S2R R0, SR_CgaCtaId ;  /* 0x0000000000007919 */ /* 0x000ea20000008800 */
[----:B------:R-:W-:-:S04]  /*18e0*/  MOV R2, 0x400 ;  /* 0x0000040000027802 */ /* 0x000fc80000000f00 */
[----:B--2---:R-:W-:Y:S02]  /*18f0*/  LEA R0, R0, R2, 0x18 ;  /* 0x0000000200007211 */ /* 0x004fe400078ec0ff */
[----:B------:R-:W-:-:S03]  /*1900*/  SHF.L.U32 R2, R8, 0x1f, RZ ;  /* 0x0000001f08027819 */ /* 0x000fc600000006ff */
[----:B------:R-:W-:-:S04]  /*1910*/  IMAD R0, R9, 0x8, R0 ;  /* 0x0000000809007824 */ /* 0x000fc800078e0200 */
[----:B------:R-:W2:Y:S02]  /*1920*/  SYNCS.PHASECHK.TRANS64.TRYWAIT P0, [R0+URZ+0x110], R2 ;  /* 0x00011002000075a7 */ /* 0x000ea400080011ff */
[----:B--2---:R-:W-:Y:S05]  /*1930*/  @!P0 BRA `(.L_x_25) ;  /* 0x0000005800b48947 */ /* 0x004fea0003800000 */
.L_x_107:
[----:B------:R-:W-:Y:S01]  /*1940*/  VIADD R9, R9, 0x1 ;  /* 0x0000000109097836 */ /* 0x000fe20000000000 */
[----:B------:R2:W-:Y:S04]  /*1950*/  SYNCS.ARRIVE.TRANS64.A1T0 RZ, [R0+URZ+0x100], RZ ;  /* 0x000100ff00ff79a7 */ /* 0x0005e800081000ff */
[----:B------:R-:W-:-:S04]  /*1960*/  ISETP.NE.AND P0, PT, R9, 0x2, PT ;  /* 0x000000020900780c */ /* 0x000fc80003f05270 */
[----:B------:R-:W-:Y:S02]  /*1970*/  SEL R9, R9, RZ, P0 ;  /* 0x000000ff09097207 */ /* 0x000fe40000000000 */
[----:B--2---:R-:W-:-:S04]  /*1980*/  SEL R0, RZ, 0x1, P0 ;  /* 0x00000001ff007807 */ /* 0x004fc80000000000 */
[----:B------:R-:W-:-:S07]  /*1990*/  LOP3.LUT R8, R8, R0, RZ, 0x3c, !PT ;  /* 0x0000000008087212 */ /* 0x000fce00078e3cff */
.L_x_24:
[----:B------:R-:W-:Y:S01]  /*19a0*/  UMOV UR6, 0x400 ;  /* 0x0000040000067882 */ /* 0x000fe20000000000 */
[----:B------:R-:W-:Y:S01]  /*19b0*/  SHF.L.U32 R0, R12, 0x1f, RZ ;  /* 0x0000001f0c007819 */ /* 0x000fe200000006ff */
[----:B-1----:R-:W-:Y:S02]  /*19c0*/  ULEA UR6, UR48, UR6, 0x18 ;  /* 0x0000000630067291 */ /* 0x002fe4000f8ec0ff */
[----:B------:R-:W-:Y:S02]  /*19d0*/  UISETP.GE.U32.AND UP0, UPT, UR47, 0xff, UPT ;  /* 0x000000ff2f00788c */ /* 0x000fe4000bf06070 */
[----:B------:R-:W-:Y:S02]  /*19e0*/  ULEA UR4, UR5, UR6, 0x3 ;  /* 0x0000000605047291 */ /* 0x000fe4000f8e18ff */
[----:B------:R-:W-:Y:S02]  /*19f0*/  USHF.L.U32 UR11, UR45, 0x6, URZ ;  /* 0x000000062d0b7899 */ /* 0x000fe400080006ff */
[----:B------:R-:W-:Y:S01]  /*1a00*/  ULEA UR35, UR46, UR44, 0x7 ;  /* 0x0000002c2e237291 */ /* 0x000fe2000f8e38ff */
[----:B------:R-:W-:-:S04]  /*1a10*/  UMOV UR13, URZ ;  /* 0x000000ff000d7c82 */ /* 0x000fc80008000000 */
[----:B------:R1:W2:Y:S01]  /*1a20*/  SYNCS.PHASECHK.TRANS64.TRYWAIT P0, [UR4+0x40], R0 ;  /* 0x00004000ff0075a7 */ /* 0x0002a20008001104 */
[----:B------:R-:W-:Y:S06]  /*1a30*/  BRA.U !UP0, `(.L_x_26) ;  /* 0x0000000108bc7547 */ /* 0x000fec000b800000 */
[----:B------:R-:W-:Y:S01]  /*1a40*/  UMOV UR7, URZ ;  /* 0x000000ff00077c82 */ /* 0x000fe20008000000 */
[----:B------:R-:W-:-:S05]  /*1a50*/  UMOV UR4, UR5 ;  /* 0x0000000500047c82 */ /* 0x000fca0008000000 */
.L_x_32:
[----:B------:R-:W-:Y:S01]  /*1a60*/  ULEA UR33, UR4, UR6, 0x3 ;  /* 0x0000000604217291 */ /* 0x000fe2000f8e18ff */
[----:B--2---:R-:W-:Y:S01]  /*1a70*/  @!P3 MOV R2, 0x6000 ;  /* 0x000060000002b802 */ /* 0x004fe20000000f00 */
[----:B--2-4-:R-:W-:Y:S10]  /*1a80*/  @P0 BRA `(.L_x_27) ;  /* 0x00000000000c0947 */ /* 0x014ff40003800000 */
[----:B------:R-:W-:-:S04]  /*1a90*/  SHF.L.U32 R3, R12, 0x1f, RZ ;  /* 0x0000001f0c037819 */ /* 0x000fc800000006ff */
[----:B------:R-:W2:Y:S02]  /*1aa0*/  SYNCS.PHASECHK.TRANS64.TRYWAIT P0, [UR33+0x40], R3 ;  /* 0x00004003ff0075a7 */ /* 0x000ea40008001121 */
[----:B--2---:R-:W-:Y:S05]  /*1ab0*/  @!P0 BRA `(.L_x_28) ;  /* 0x0000005800688947 */ /* 0x004fea0003800000 */
.L_x_27:
[----:B------:R2:W-:Y:S01]  /*1ac0*/  @!P3 SYNCS.ARRIVE.TRANS64 RZ, [UR33], R2 ;  /* 0x00000002ffffb9a7 */ /* 0x0005e20008000021 */
[----:B------:R-:W-:-:S04]  /*1ad0*/  ULOP3.LUT UR5, UR25, 0x2, URZ, 0xfc, !UPT ;  /* 0x0000000219057892 */ /* 0x000fc8000f8efcff */
[----:B------:R-:W-:-:S09]  /*1ae0*/  UISETP.NE.AND UP0, UPT, UR5, 0x2, UPT ;  /* 0x000000020500788c */ /* 0x000fd2000bf05270 */
[----:B------:R-:W-:Y:S05]  /*1af0*/  BRA.U UP0, `(.L_x_29) ;  /* 0x0000000100047547 */ /* 0x000fea000b800000 */
[----:B------:R-:W-:Y:S05]  /*1b00*/  BPT.TRAP 0x1 ;  /* 0x000000040000795c */ /* 0x000fea0000300000 */
.L_x_29:
[----:B------:R-:W-:Y:S04]  /*1b10*/  BSSY.RECONVERGENT B0, `(.L_x_30) ;  /* 0x0000003000007945 */ /* 0x000fe80003800200 */
[----:B------:R-:W-:Y:S05]  /*1b20*/  @P2 BRA `(.L_x_31) ;  /* 0x0000000000042947 */ /* 0x000fea0003800000 */
[----:B------:R-:W-:Y:S05]  /*1b30*/  BPT.TRAP 0x1 ;  /* 0x000000040000795c */ /* 0x000fea0000300000 */
.L_x_31:
[----:B------:R-:W-:Y:S05]  /*1b40*/  BSYNC.RECONVERGENT B0 ;  /* 0x0000000000007941 */ /* 0x000fea0003800200 */
.L_x_30:
[----:B------:R-:W-:Y:S02]  /*1b50*/  UIADD3 UR5, UPT, UPT, UR4, 0x1, URZ ;  /* 0x0000000104057890 */ /* 0x000fe4000fffe0ff */
[----:B------:R-:W-:Y:S02]  /*1b60*/  ULEA UR32, UR4, UR24, 0xe ;  /* 0x0000001804207291 */ /* 0x000fe4000f8e70ff */
[----:B------:R-:W-:Y:S02]  /*1b70*/  UISETP.NE.AND UP0, UPT, UR5, 0x8, UPT ;  /* 0x000000080500788c */ /* 0x000fe4000bf05270 */
[----:B------:R-:W-:Y:S02]  /*1b80*/  UIADD3 UR16, UP1, UPT, UR28, 0x80, URZ ;  /* 0x000000801c107890 */ /* 0x000fe4000ff3e0ff */
[----:B------:R-:W-:Y:S02]  /*1b90*/  USEL UR9, URZ, 0x1, UP0 ;  /* 0x00000001ff097887 */ /* 0x000fe40008000000 */
[----:B------:R-:W-:-:S02]  /*1ba0*/  USEL UR5, UR5, URZ, UP0 ;  /* 0x000000ff05057287 */ /* 0x000fc40008000000 */
[----:B------:R-:W-:Y:S02]  /*1bb0*/  UIADD3 UR14, UP0, UPT, UR28, 0x180, URZ ;  /* 0x000001801c0e7890 */ /* 0x000fe4000ff1e0ff */
[----:B------:R-:W-:Y:S01]  /*1bc0*/  ULEA UR8, UR5, UR6, 0x3 ;  /* 0x0000000605087291 */ /* 0x000fe2000f8e18ff */
[----:B------:R-:W-:Y:S01]  /*1bd0*/  LOP3.LUT R12, R12, UR9, RZ, 0x3c, !PT ;  /* 0x000000090c0c7c12 */ /* 0x000fe2000f8e3cff */
[----:B------:R-:W-:Y:S02]  /*1be0*/  USHF.L.U32 UR34, UR7, 0x7, URZ ;  /* 0x0000000707227899 */ /* 0x000fe400080006ff */
[----:B------:R-:W-:Y:S01]  /*1bf0*/  UIADD3.X UR17, UPT, UPT, URZ, UR29, URZ, UP1, !UPT ;  /* 0x0000001dff117290 */ /* 0x000fe20008ffe4ff */
[----:B-1----:R-:W-:Y:S01]  /*1c00*/  SHF.L.U32 R0, R12, 0x1f, RZ ;  /* 0x0000001f0c007819 */ /* 0x002fe200000006ff */
[----:B------:R-:W-:Y:S02]  /*1c10*/  UIADD3 UR32, UPT, UPT, UR6, 0x4400, UR32 ;  /* 0x0000440006207890 */ /* 0x000fe4000fffe020 */
[----:B------:R-:W-:Y:S01]  /*1c20*/  UIADD3.X UR15, UPT, UPT, URZ, UR29, URZ, UP0, !UPT ;  /* 0x0000001dff0f7290 */ /* 0x000fe200087fe4ff */
[----:B------:R3:W4:Y:S01]  /*1c30*/  SYNCS.PHASECHK.TRANS64.TRYWAIT P0, [UR8+0x40], R0 ;  /* 0x00004000ff0075a7 */ /* 0x0007220008001108 */
[----:B------:R-:W-:Y:S01]  /*1c40*/  ULEA UR8, UR4, UR6, 0xd ;  /* 0x0000000604087291 */ /* 0x000fe2000f8e68ff */
[----:B------:R-:W-:Y:S01]  /*1c50*/  UMOV UR13, 0xf0000 ;  /* 0x000f0000000d7882 */ /* 0x000fe20000000000 */
[----:B------:R-:W-:-:S02]  /*1c60*/  UMOV UR18, 0x0 ;  /* 0x0000000000127882 */ /* 0x000fc40000000000 */
[----:B------:R-:W-:Y:S01]  /*1c70*/  UIADD3 UR8, UPT, UPT, UR8, 0x24400, URZ ;  /* 0x0002440008087890 */ /* 0x000fe2000fffe0ff */
[----:B------:R-:W-:Y:S01]  /*1c80*/  UMOV UR19, 0x10000000 ;  /* 0x1000000000137882 */ /* 0x000fe20000000000 */
[----:B------:R-:W-:Y:S01]  /*1c90*/  UMOV UR12, UR36 ;  /* 0x00000024000c7c82 */ /* 0x000fe20008000000 */
[----:B------:R-:W-:Y:S01]  /*1ca0*/  UMOV UR9, UR33 ;  /* 0x0000002100097c82 */ /* 0x000fe20008000000 */
[----:B------:R-:W-:Y:S01]  /*1cb0*/  UMOV UR10, UR34 ;  /* 0x00000022000a7c82 */ /* 0x000fe20008000000 */
[----:B------:R1:W-:Y:S01]  /*1cc0*/  UTMALDG.3D.MULTICAST [UR32], [UR16], UR13, desc[UR18] ;  /* 0x00001220100073b4 */ /* 0x0003e2000801180d */
[----:B------:R-:W-:Y:S01]  /*1cd0*/  UIADD3 UR7, UPT, UPT, UR7, 0x1, URZ ;  /* 0x0000000107077890 */ /* 0x000fe2000fffe0ff */
[----:B------:R-:W-:-:S03]  /*1ce0*/  UMOV UR4, UR5 ;  /* 0x0000000500047c82 */ /* 0x000fc60008000000 */
[----:B------:R-:W-:Y:S01]  /*1cf0*/  UISETP.NE.AND UP0, UPT, UR7, UR21, UPT ;  /* 0x000000150700728c */ /* 0x000fe2000bf05270 */
[----:B------:R3:W-:Y:S01]  /*1d00*/  UTMALDG.3D [UR8], [UR14], desc[UR18] ;  /* 0x000012080e0075b4 */ /* 0x0007e20008011000 */
[----:B-1----:R-:W-:-:S07]  /*1d10*/  UMOV UR13, UR21 ;  /* 0x00000015000d7c82 */ /* 0x002fce0008000000 */
[----:B---3--:R-:W-:Y:S05]  /*1d20*/  BRA.U UP0, `(.L_x_32) ;  /* 0xfffffffd004c7547 */ /* 0x008fea000b83ffff */
.L_x_26:
[----:B------:R-:W-:Y:S01]  /*1d30*/  ULEA UR4, UR5, UR6, 0x3 ;  /* 0x0000000605047291 */ /* 0x000fe2000f8e18ff */
[----:B-1----:R-:W-:Y:S01]  /*1d40*/  SHF.L.U32 R0, R12, 0x1f, RZ ;  /* 0x0000001f0c007819 */ /* 0x002fe200000006ff */
[----:B------:R-:W-:Y:S01]  /*1d50*/  @!P1 SYNCS.ARRIVE.TRANS64.A1T0 RZ, [UR6+0x98], RZ ;  /* 0x000098ffffff99a7 */ /* 0x000fe20008100006 */
[----:B------:R-:W-:-:S06]  /*1d60*/  UISETP.GT.AND UP0, UPT, UR42, UR41, UPT ;  /* 0x000000292a00728c */ /* 0x000fcc000bf04270 */
[----:B--2-4-:R1:W2:Y:S03]  /*1d70*/  SYNCS.PHASECHK.TRANS64.TRYWAIT P0, [UR4+0x40], R0 ;  /* 0x00004000ff0075a7 */ /* 0x0142a60008001104 */
[----:B------:R-:W-:Y:S05]  /*1d80*/  BRA.U !UP0, `(.L_x_33) ;  /* 0x0000000108c07547 */ /* 0x000fea000b800000 */
[----:B------:R-:W-:Y:S01]  /*1d90*/  UIADD3 UR26, UPT, UPT, UR43, UR13, URZ ;  /* 0x0000000d2b1a7290 */ /* 0x000fe2000fffe0ff */
[----:B------:R-:W-:-:S11]  /*1da0*/  UMOV UR4, UR5 ;  /* 0x0000000500047c82 */ /* 0x000fd60008000000 */
.L_x_39:
[----:B------:R-:W-:Y:S01]  /*1db0*/  ULEA UR17, UR4, UR6, 0x3 ;  /* 0x0000000604117291 */ /* 0x000fe2000f8e18ff */
[----:B--2---:R-:W-:Y:S01]  /*1dc0*/  @!P3 MOV R2, 0x6000 ;  /* 0x000060000002b802 */ /* 0x004fe20000000f00 */
[----:B--2-4-:R-:W-:Y:S10]  /*1dd0*/  @P0 BRA `(.L_x_34) ;  /* 0x00000000000c0947 */ /* 0x014ff40003800000 */
[----:B------:R-:W-:-:S04]  /*1de0*/  SHF.L.U32 R3, R12, 0x1f, RZ ;  /* 0x0000001f0c037819 */ /* 0x000fc800000006ff */
[----:B------:R-:W2:Y:S02]  /*1df0*/  SYNCS.PHASECHK.TRANS64.TRYWAIT P0, [UR17+0x40], R3 ;  /* 0x00004003ff0075a7 */ /* 0x000ea40008001111 */
[----:B--2---:R-:W-:Y:S05]  /*1e00*/  @!P0 BRA `(.L_x_35) ;  /* 0x0000005400ac8947 */ /* 0x004fea0003800000 */
.L_x_34:
[----:B------:R2:W-:Y:S01]  /*1e10*/  @!P3 SYNCS.ARRIVE.TRANS64 RZ, [UR17], R2 ;  /* 0x00000002ffffb9a7 */ /* 0x0005e20008000011 */
[----:B------:R-:W-:-:S04]  /*1e20*/  ULOP3.LUT UR5, UR25, 0x2, URZ, 0xfc, !UPT ;  /* 0x0000000219057892 */ /* 0x000fc8000f8efcff */
[----:B------:R-:W-:-:S09]  /*1e30*/  UISETP.NE.AND UP0, UPT, UR5, 0x2, UPT ;  /* 0x000000020500788c */ /* 0x000fd2000bf05270 */
[----:B------:R-:W-:Y:S05]  /*1e40*/  BRA.U UP0, `(.L_x_36) ;  /* 0x0000000100047547 */ /* 0x000fea000b800000 */
[----:B------:R-:W-:Y:S05]  /*1e50*/  BPT.TRAP 0x1 ;  /* 0x000000040000795c */ /* 0x000fea0000300000 */
.L_x_36:
[----:B------:R-:W-:Y:S04]  /*1e60*/  BSSY.RECONVERGENT B0, `(.L_x_37) ;  /* 0x0000003000007945 */ /* 0x000fe80003800200 */
[----:B------:R-:W-:Y:S05]  /*1e70*/  @P2 BRA `(.L_x_38) ;  /* 0x0000000000042947 */ /* 0x000fea0003800000 */
[----:B------:R-:W-:Y:S05]  /*1e80*/  BPT.TRAP 0x1 ;  /* 0x000000040000795c */ /* 0x000fea0000300000 */
.L_x_38:
[----:B------:R-:W-:Y:S05]  /*1e90*/  BSYNC.RECONVERGENT B0 ;  /* 0x0000000000007941 */ /* 0x000fea0003800200 */
.L_x_37:
[----:B------:R-:W-:Y:S02]  /*1ea0*/  UIADD3 UR5, UPT, UPT, UR4, 0x1, URZ ;  /* 0x0000000104057890 */ /* 0x000fe4000fffe0ff */
[----:B------:R-:W-:Y:S02]  /*1eb0*/  ULEA UR16, UR4, UR24, 0xe ;  /* 0x0000001804107291 */ /* 0x000fe4000f8e70ff */
[----:B------:R-:W-:Y:S02]  /*1ec0*/  UISETP.NE.AND UP0, UPT, UR5, 0x8, UPT ;  /* 0x000000080500788c */ /* 0x000fe4000bf05270 */
[----:B------:R-:W-:Y:S02]  /*1ed0*/  UIADD3 UR22, UP1, UPT, UR28, 0x80, URZ ;  /* 0x000000801c167890 */ /* 0x000fe4000ff3e0ff */
[----:B------:R-:W-:Y:S02]  /*1ee0*/  USEL UR8, URZ, 0x1, UP0 ;  /* 0x00000001ff087887 */ /* 0x000fe40008000000 */
[----:B------:R-:W-:-:S02]  /*1ef0*/  USEL UR5, UR5, URZ, UP0 ;  /* 0x000000ff05057287 */ /* 0x000fc40008000000 */
[----:B------:R-:W-:Y:S02]  /*1f00*/  UIADD3 UR14, UP0, UPT, UR28, 0x180, URZ ;  /* 0x000001801c0e7890 */ /* 0x000fe4000ff1e0ff */
[----:B------:R-:W-:Y:S01]  /*1f10*/  LOP3.LUT R12, R12, UR8, RZ, 0x3c, !PT ;  /* 0x000000080c0c7c12 */ /* 0x000fe2000f8e3cff */
[----:B------:R-:W-:Y:S02]  /*1f20*/  ULEA UR7, UR5, UR6, 0x3 ;  /* 0x0000000605077291 */ /* 0x000fe4000f8e18ff */
[----:B------:R-:W-:Y:S01]  /*1f30*/  ULEA UR8, UR4, UR6, 0xd ;  /* 0x0000000604087291 */ /* 0x000fe2000f8e68ff */
[----:B-1----:R-:W-:Y:S01]  /*1f40*/  SHF.L.U32 R0, R12, 0x1f, RZ ;  /* 0x0000001f0c007819 */ /* 0x002fe200000006ff */
[----:B------:R-:W-:Y:S02]  /*1f50*/  USHF.L.U32 UR18, UR13, 0x7, URZ ;  /* 0x000000070d127899 */ /* 0x000fe400080006ff */
[----:B------:R-:W-:Y:S02]  /*1f60*/  UIADD3 UR16, UPT, UPT, UR6, 0x4400, UR16 ;  /* 0x0000440006107890 */ /* 0x000fe4000fffe010 */
[----:B------:R-:W-:Y:S01]  /*1f70*/  UIADD3.X UR23, UPT, UPT, URZ, UR29, URZ, UP1, !UPT ;  /* 0x0000001dff177290 */ /* 0x000fe20008ffe4ff */
[----:B------:R3:W4:Y:S01]  /*1f80*/  SYNCS.PHASECHK.TRANS64.TRYWAIT P0, [UR7+0x40], R0 ;  /* 0x00004000ff0075a7 */ /* 0x0007220008001107 */
[----:B------:R-:W-:-:S02]  /*1f90*/  UIADD3 UR8, UPT, UPT, UR8, 0x24400, URZ ;  /* 0x0002440008087890 */ /* 0x000fc4000fffe0ff */
[----:B------:R-:W-:Y:S01]  /*1fa0*/  UIADD3.X UR15, UPT, UPT, URZ, UR29, URZ, UP0, !UPT ;  /* 0x0000001dff0f7290 */ /* 0x000fe200087fe4ff */
[----:B------:R-:W-:Y:S01]  /*1fb0*/  UMOV UR7, 0xf0000 ;  /* 0x000f000000077882 */ /* 0x000fe20000000000 */
[----:B------:R-:W-:Y:S01]  /*1fc0*/  UMOV UR30, 0x0 ;  /* 0x00000000001e7882 */ /* 0x000fe20000000000 */
[----:B------:R-:W-:Y:S01]  /*1fd0*/  UMOV UR31, 0x10000000 ;  /* 0x10000000001f7882 */ /* 0x000fe20000000000 */
[----:B------:R-:W-:Y:S01]  /*1fe0*/  UMOV UR19, UR35 ;  /* 0x0000002300137c82 */ /* 0x000fe20008000000 */
[----:B------:R-:W-:Y:S01]  /*1ff0*/  UMOV UR20, UR36 ;  /* 0x0000002400147c82 */ /* 0x000fe20008000000 */
[----:B------:R-:W-:Y:S01]  /*2000*/  UMOV UR12, UR36 ;  /* 0x00000024000c7c82 */ /* 0x000fe20008000000 */
[----:B------:R-:W-:Y:S01]  /*2010*/  UMOV UR9, UR17 ;  /* 0x0000001100097c82 */ /* 0x000fe20008000000 */
[----:B------:R-:W-:Y:S01]  /*2020*/  UMOV UR10, UR18 ;  /* 0x00000012000a7c82 */ /* 0x000fe20008000000 */
[----:B------:R3:W-:Y:S01]  /*2030*/  UTMALDG.3D.MULTICAST [UR16], [UR22], UR7, desc[UR30] ;  /* 0x00001e10160073b4 */ /* 0x0007e20008011807 */
[----:B------:R-:W-:Y:S01]  /*2040*/  UIADD3 UR13, UPT, UPT, UR13, 0x1, URZ ;  /* 0x000000010d0d7890 */ /* 0x000fe2000fffe0ff */
[----:B------:R-:W-:-:S03]  /*2050*/  UMOV UR4, UR5 ;  /* 0x0000000500047c82 */ /* 0x000fc60008000000 */
[----:B------:R-:W-:Y:S01]  /*2060*/  UISETP.NE.AND UP0, UPT, UR13, UR26, UPT ;  /* 0x0000001a0d00728c */ /* 0x000fe2000bf05270 */
[----:B------:R3:W-:Y:S08]  /*2070*/  UTMALDG.3D [UR8], [UR14], desc[UR30] ;  /* 0x00001e080e0075b4 */ /* 0x0007f00008011000 */
[----:B---3--:R-:W-:Y:S05]  /*2080*/  BRA.U UP0, `(.L_x_39) ;  /* 0xfffffffd00487547 */ /* 0x008fea000b83ffff */
.L_x_33:
[C---:B------:R-:W-:Y:S01]  /*2090*/  LEA R3, R11.reuse, UR6, 0x3 ;  /* 0x000000060b037c11 */ /* 0x040fe2000f8e18ff */
[----:B------:R-:W-:Y:S01]  /*20a0*/  NOP ;  /* 0x0000000000007918 */ /* 0x000fe20000000000 */
[----:B-1----:R-:W-:Y:S02]  /*20b0*/  SHF.L.U32 R0, R10, 0x1f, RZ ;  /* 0x0000001f0a007819 */ /* 0x002fe400000006ff */
[----:B------:R-:W-:Y:S02]  /*20c0*/  LEA R4, R11, UR6, 0x4 ;  /* 0x000000060b047c11 */ /* 0x000fe4000f8e20ff */
[----:B--2-4-:R-:W1:Y:S02]  /*20d0*/  SYNCS.PHASECHK.TRANS64.TRYWAIT P0, [R3+URZ+0xa0], R0 ;  /* 0x0000a000030075a7 */ /* 0x014e6400080011ff */
[----:B-1----:R-:W-:Y:S05]  /*20e0*/  @!P0 BRA `(.L_x_40) ;  /* 0x00000054000c8947 */ /* 0x002fea0003800000 */
.L_x_110:
[----:B------:R-:W2:Y:S01]  /*20f0*/  LDS.128 R4, [R4+0x130] ;  /* 0x0001300004047984 */ /* 0x000ea20000000c00 */
[----:B------:R-:W-:Y:S01]  /*2100*/  UISETP.GE.AND UP0, UPT, UR40, 0x1, UPT ;  /* 0x000000012800788c */ /* 0x000fe2000bf06270 */
[----:B------:R-:W-:Y:S01]  /*2110*/  @!PT LDS RZ, [RZ] ;  /* 0x00000000fffff984 */ /* 0x000fe20000000800 */
[----:B------:R-:W-:Y:S01]  /*2120*/  @!PT LDS RZ, [RZ] ;  /* 0x00000000fffff984 */ /* 0x000fe20000000800 */
[----:B------:R-:W-:Y:S01]  /*2130*/  @!PT LDS RZ, [RZ] ;  /* 0x00000000fffff984 */ /* 0x000fe20000000800 */
[----:B------:R-:W-:Y:S01]  /*2140*/  @!PT LDS RZ, [RZ] ;  /* 0x00000000fffff984 */ /* 0x000fe20000000800 */
[----:B------:R3:W-:Y:S06]  /*2150*/  MEMBAR.ALL.CTA ;  /* 0x0000000000007992 */ /* 0x0007ec0000008000 */
[----:B---3--:R-:W3:Y:S01]  /*2160*/  FENCE.VIEW.ASYNC.S ;  /* 0x00000000000073c6 */ /* 0x008ee20000000000 */
[----:B--2---:R-:W-:-:S13]  /*2170*/  LOP3.LUT P0, RZ, R6, 0x1, RZ, 0xc0, !PT ;  /* 0x0000000106ff7812 */ /* 0x004fda000780c0ff */
[----:B---3--:R-:W-:Y:S01]  /*2180*/  VOTEU.ANY UP1, P0 ;  /* 0x0000000000ff7886 */ /* 0x008fe20000020100 */
[----:B------:R-:W-:-:S13]  /*2190*/  PLOP3.LUT P0, PT, PT, PT, UP1, 0x80, 0x8 ;  /* 0x000000000008781c */ /* 0x000fda0003f0f018 */
[----:B-1----:R-:W-:Y:S02]  /*21a0*/  @P0 LOP3.LUT R0, R5, 0xffff, RZ, 0xc0, !PT ;  /* 0x0000ffff05000812 */ /* 0x002fe400078ec0ff */
[----:B------:R-:W-:Y:S02]  /*21b0*/  @P0 MOV R2, R4 ;  /* 0x0000000400020202 */ /* 0x000fe40000000f00 */
[----:B------:R-:W-:Y:S01]  /*21c0*/  @P0 R2UR UR7, R0 ;  /* 0x00000000000702ca */ /* 0x000fe200000e0000 */
[----:B------:R-:W-:Y:S01]  /*21d0*/  VIADD R0, R3, 0xb0 ;  /* 0x000000b003007836 */ /* 0x000fe20000000000 */
[----:B------:R-:W-:Y:S02]  /*21e0*/  @P0 SHF.R.U32.HI R4, RZ, 0x10, R5 ;  /* 0x00000010ff040819 */ /* 0x000fe40000011605 */
[----:B------:R-:W-:Y:S02]  /*21f0*/  @P0 R2UR UR8, R2 ;  /* 0x00000000020802ca */ /* 0x000fe400000e0000 */
[----:B------:R-:W-:-:S02]  /*2200*/  PRMT R0, RZ, 0x654, R0 ;  /* 0x00000654ff007816 */ /* 0x000fc40000000000 */
[----:B------:R-:W-:Y:S02]  /*2210*/  @P0 R2UR UR4, R4 ;  /* 0x00000000040402ca */ /* 0x000fe400000e0000 */
[----:B------:R1:W-:Y:S03]  /*2220*/  SYNCS.ARRIVE.TRANS64.RED.A1T0 RZ, [R0+URZ], RZ ;  /* 0x000000ff00ff79a7 */ /* 0x0003e600081004ff */
[----:B------:R-:W-:-:S04]  /*2230*/  @UP1 UMOV UR27, UR7 ;  /* 0x00000007001b1c82 */ /* 0x000fc80008000000 */
[----:B------:R-:W-:-:S04]  /*2240*/  @UP1 UMOV UR37, UR8 ;  /* 0x0000000800251c82 */ /* 0x000fc80008000000 */
[----:B------:R-:W-:Y:S01]  /*2250*/  @UP1 UMOV UR36, UR4 ;  /* 0x0000000400241c82 */ /* 0x000fe20008000000 */
[----:B------:R-:W-:Y:S05]  /*2260*/  BRA.U !UP0, `(.L_x_41) ;  /* 0x0000000108d47547 */ /* 0x000fea000b800000 */
[----:B------:R-:W2:Y:S01]  /*2270*/  LDCU.128 UR12, c[0x0][0xb10] ;  /* 0x00016200ff0c77ac */ /* 0x000ea20008000c00 */
[----:B------:R-:W3:Y:S01]  /*2280*/  LDCU UR26, c[0x0][0xb20] ;  /* 0x00016400ff1a77ac */ /* 0x000ee20008000800 */
[----:B------:R-:W4:Y:S01]  /*2290*/  LDCU UR20, c[0x0][0xb0c] ;  /* 0x00016180ff1477ac */ /* 0x000f220008000800 */
[----:B------:R-:W1:Y:S01]  /*22a0*/  LDCU.64 UR10, c[0x0][0xb28] ;  /* 0x00016500ff0a77ac */ /* 0x000e620008000a00 */
[----:B------:R-:W-:Y:S02]  /*22b0*/  UISETP.NE.AND UP3, UPT, UR40, 0x1, UPT ;  /* 0x000000012800788c */ /* 0x000fe4000bf65270 */
[----:B--2---:R-:W-:Y:S02]  /*22c0*/  UIMAD.WIDE.U32 UR16, UR38, UR15, URZ ;  /* 0x0000000f261072a5 */ /* 0x004fe4000f8e00ff */
[----:B------:R-:W-:Y:S02]  /*22d0*/  UIMAD.WIDE.U32 UR8, UR39, UR12, URZ ;  /* 0x0000000c270872a5 */ /* 0x000fe4000f8e00ff */
[----:B------:R-:W-:-:S02]  /*22e0*/  UISETP.NE.AND UP0, UPT, UR14, 0x1, UPT ;  /* 0x000000010e00788c */ /* 0x000fc4000bf05270 */
[----:B------:R-:W-:Y:S01]  /*22f0*/  UIMAD.WIDE.U32 UR22, UR27, UR15, URZ ;  /* 0x0000000f1b1672a5 */ /* 0x000fe2000f8e00ff */
[----:B------:R-:W-:Y:S02]  /*2300*/  UMOV UR16, UR17 ;  /* 0x0000001100107c82 */ /* 0x000fe40008000000 */
[----:B------:R-:W-:Y:S01]  /*2310*/  UMOV UR8, UR9 ;  /* 0x0000000900087c82 */ /* 0x000fe20008000000 */
[----:B---3--:R-:W-:Y:S02]  /*2320*/  USHF.R.U32.HI UR16, URZ, UR26, UR16 ;  /* 0x0000001aff107299 */ /* 0x008fe40008011610 */
[----:B----4-:R-:W-:Y:S02]  /*2330*/  UISETP.NE.AND UP2, UPT, UR20, 0x1, UPT ;  /* 0x000000011400788c */ /* 0x010fe4000bf45270 */
[----:B------:R-:W-:Y:S02]  /*2340*/  USHF.R.U32.HI UR8, URZ, UR13, UR8 ;  /* 0x0000000dff087299 */ /* 0x000fe40008011608 */
[----:B------:R-:W-:-:S02]  /*2350*/  USEL UR7, UR38, UR16, !UP0 ;  /* 0x0000001026077287 */ /* 0x000fc4000c000000 */
[----:B------:R-:W-:Y:S02]  /*2360*/  USEL UR8, UR39, UR8, !UP2 ;  /* 0x0000000827087287 */ /* 0x000fe4000d000000 */
[----:B-1----:R-:W-:Y:S01]  /*2370*/  UIMAD.WIDE.U32 UR16, UR7, UR10, URZ ;  /* 0x0000000a071072a5 */ /* 0x002fe2000f8e00ff */
[----:B------:R-:W-:Y:S01]  /*2380*/  UMOV UR4, UR23 ;  /* 0x0000001700047c82 */ /* 0x000fe20008000000 */
[----:B------:R-:W-:Y:S02]  /*2390*/  UIMAD.WIDE.U32 UR18, UR37, UR12, URZ ;  /* 0x0000000c251272a5 */ /* 0x000fe4000f8e00ff */
[----:B------:R-:W-:-:S03]  /*23a0*/  UIMAD.WIDE.U32 UR22, UR8, UR10, URZ ;  /* 0x0000000a081672a5 */ /* 0x000fc6000f8e00ff */
[----:B------:R-:W-:Y:S01]  /*23b0*/  UMOV UR16, UR17 ;  /* 0x0000001100107c82 */ /* 0x000fe20008000000 */
[----:B------:R-:W-:Y:S02]  /*23c0*/  USHF.R.U32.HI UR4, URZ, UR26, UR4 ;  /* 0x0000001aff047299 */ /* 0x000fe40008011604 */
[----:B------:R-:W-:Y:S01]  /*23d0*/  @UP3 USHF.R.U32.HI UR7, URZ, UR11, UR16 ;  /* 0x0000000bff073299 */ /* 0x000fe20008011610 */
[----:B------:R-:W-:Y:S01]  /*23e0*/  UMOV UR18, UR19 ;  /* 0x0000001300127c82 */ /* 0x000fe20008000000 */
[----:B------:R-:W-:Y:S01]  /*23f0*/  UMOV UR22, UR23 ;  /* 0x0000001700167c82 */ /* 0x000fe20008000000 */
[----:B------:R-:W-:Y:S02]  /*2400*/  USHF.R.U32.HI UR13, URZ, UR13, UR18 ;  /* 0x0000000dff0d7299 */ /* 0x000fe40008011612 */
[----:B------:R-:W-:Y:S02]  /*2410*/  USEL UR4, UR27, UR4, !UP0 ;  /* 0x000000041b047287 */ /* 0x000fe4000c000000 */
[----:B------:R-:W-:-:S02]  /*2420*/  @UP3 USHF.R.U32.HI UR8, URZ, UR11, UR22 ;  /* 0x0000000bff083299 */ /* 0x000fc40008011616 */
[----:B------:R-:W-:Y:S02]  /*2430*/  UIMAD UR9, UR40, UR7, URZ ;  /* 0x00000007280972a4 */ /* 0x000fe4000f8e02ff */
[----:B------:R-:W-:Y:S02]  /*2440*/  USEL UR7, UR37, UR13, !UP2 ;  /* 0x0000000d25077287 */ /* 0x000fe4000d000000 */
[----:B------:R-:W-:Y:S02]  /*2450*/  UIMAD UR12, UR40, UR8, URZ ;  /* 0x00000008280c72a4 */ /* 0x000fe4000f8e02ff */
[----:B------:R-:W-:Y:S02]  /*2460*/  UISETP.GE.AND UP0, UPT, UR4, UR9, UPT ;  /* 0x000000090400728c */ /* 0x000fe4000bf06270 */
[----:B------:R-:W-:Y:S02]  /*2470*/  UIMAD.WIDE.U32 UR16, UR4, UR10, URZ ;  /* 0x0000000a041072a5 */ /* 0x000fe4000f8e00ff */
[----:B------:R-:W-:-:S02]  /*2480*/  UISETP.GE.OR UP0, UPT, UR7, UR12, UP0 ;  /* 0x0000000c0700728c */ /* 0x000fc40008706670 */
        /* <DEDUP_REMOVED lines=19> */
.L_x_41:
[----:B------:R-:W2:Y:S02]  /*25c0*/  LDCU UR4, c[0x0][0xb30] ;  /* 0x00016600ff0477ac */ /* 0x000ea40008000800 */
[----:B--2---:R-:W-:-:S09]  /*25d0*/  UISETP.NE.AND UP0, UPT, UR4, 0x1, UPT ;  /* 0x000000010400788c */ /* 0x004fd2000bf05270 */
[----:B------:R-:W-:Y:S05]  /*25e0*/  BRA.U UP0, `(.L_x_42) ;  /* 0x0000000100447547 */ /* 0x000fea000b800000 */
[----:B------:R-:W2:Y:S01]  /*25f0*/  LDCU.128 UR12, c[0x0][0xb10] ;  /* 0x00016200ff0c77ac */ /* 0x000ea20008000c00 */
[----:B------:R-:W3:Y:S01]  /*2600*/  LDCU UR16, c[0x0][0xb0c] ;  /* 0x00016180ff1077ac */ /* 0x000ee20008000800 */
[----:B------:R-:W4:Y:S01]  /*2610*/  LDCU UR17, c[0x0][0xb20] ;  /* 0x00016400ff1177ac */ /* 0x000f220008000800 */
[----:B--2---:R-:W-:Y:S02]  /*2620*/  UIMAD.WIDE.U32 UR10, UR37, UR12, URZ ;  /* 0x0000000c250a72a5 */ /* 0x004fe4000f8e00ff */
[----:B------:R-:W-:Y:S02]  /*2630*/  UIMAD.WIDE.U32 UR8, UR27, UR15, URZ ;  /* 0x0000000f1b0872a5 */ /* 0x000fe4000f8e00ff */
[----:B---3--:R-:W-:Y:S02]  /*2640*/  UISETP.NE.AND UP2, UPT, UR16, 0x1, UPT ;  /* 0x000000011000788c */ /* 0x008fe4000bf45270 */
[----:B------:R-:W-:Y:S01]  /*2650*/  UISETP.NE.AND UP0, UPT, UR14, 0x1, UPT ;  /* 0x000000010e00788c */ /* 0x000fe2000bf05270 */
[----:B------:R-:W-:-:S02]  /*2660*/  UMOV UR7, UR11 ;  /* 0x0000000b00077c82 */ /* 0x000fc40008000000 */
[----:B------:R-:W-:Y:S01]  /*2670*/  UMOV UR4, UR9 ;  /* 0x0000000900047c82 */ /* 0x000fe20008000000 */
[----:B------:R-:W-:Y:S02]  /*2680*/  USHF.R.U32.HI UR7, URZ, UR13, UR7 ;  /* 0x0000000dff077299 */ /* 0x000fe40008011607 */
[----:B----4-:R-:W-:Y:S02]  /*2690*/  USHF.R.U32.HI UR4, URZ, UR17, UR4 ;  /* 0x00000011ff047299 */ /* 0x010fe40008011604 */
[----:B------:R-:W-:Y:S02]  /*26a0*/  USEL UR7, UR37, UR7, !UP2 ;  /* 0x0000000725077287 */ /* 0x000fe4000d000000 */
[----:B------:R-:W-:-:S04]  /*26b0*/  USEL UR4, UR27, UR4, !UP0 ;  /* 0x000000041b047287 */ /* 0x000fc8000c000000 */
[----:B------:R-:W-:Y:S02]  /*26c0*/  UIADD3 UR8, UPT, UPT, UR7, -UR4, URZ ;  /* 0x8000000407087290 */ /* 0x000fe4000fffe0ff */
[----:B------:R-:W-:Y:S02]  /*26d0*/  UIADD3 UR4, UPT, UPT, -UR7, UR4, URZ ;  /* 0x0000000407047290 */ /* 0x000fe4000fffe1ff */
[----:B------:R-:W-:Y:S02]  /*26e0*/  UIMAD UR27, UR8, UR14, UR27 ;  /* 0x0000000e081b72a4 */ /* 0x000fe4000f8e021b */
[----:B------:R-:W-:-:S12]  /*26f0*/  UIMAD UR37, UR4, UR16, UR37 ;  /* 0x00000010042572a4 */ /* 0x000fd8000f8e0225 */
.L_x_42:
[----:B------:R-:W-:Y:S01]  /*2700*/  VIADD R11, R11, 0x1 ;  /* 0x000000010b0b7836 */ /* 0x000fe20000000000 */
[----:B------:R-:W-:Y:S01]  /*2710*/  PLOP3.LUT P1, PT, PT, PT, PT, 0x80, 0x8 ;  /* 0x000000000008781c */ /* 0x000fe20003f2f070 */
[----:B------:R-:W-:Y:S02]  /*2720*/  UIADD3 UR46, UPT, UPT, UR37, UR60, URZ ;  /* 0x0000003c252e7290 */ /* 0x000fe4000fffe0ff */
[----:B------:R-:W-:Y:S01]  /*2730*/  UIADD3 UR45, UPT, UPT, UR27, UR57, URZ ;  /* 0x000000391b2d7290 */ /* 0x000fe2000fffe0ff */
[----:B------:R-:W-:-:S04]  /*2740*/  ISETP.NE.AND P0, PT, R11, 0x2, PT ;  /* 0x000000020b00780c */ /* 0x000fc80003f05270 */
[----:B-1----:R-:W-:Y:S02]  /*2750*/  SEL R0, RZ, 0x1, P0 ;  /* 0x00000001ff007807 */ /* 0x002fe40000000000 */
[----:B------:R-:W-:Y:S02]  /*2760*/  SEL R11, R11, RZ, P0 ;  /* 0x000000ff0b0b7207 */ /* 0x000fe40000000000 */
[----:B------:R-:W-:Y:S01]  /*2770*/  LOP3.LUT R10, R10, R0, RZ, 0x3c, !PT ;  /* 0x000000000a0a7212 */ /* 0x000fe200078e3cff */
[----:B------:R-:W-:Y:S06]  /*2780*/  BRA.U UP1, `(.L_x_43) ;  /* 0xfffffff101447547 */ /* 0x000fec000b83ffff */
[----:B------:R-:W-:Y:S01]  /*2790*/  UIADD3 UR7, UPT, UPT, UR6, 0x40, URZ ;  /* 0x0000004006077890 */ /* 0x000fe2000fffe0ff */
[----:B------:R-:W-:-:S03]  /*27a0*/  SHF.L.U32 R2, R12, 0x1f, RZ ;  /* 0x0000001f0c027819 */ /* 0x000fc600000006ff */
[----:B------:R-:W-:-:S09]  /*27b0*/  ULEA UR4, UR5, UR7, 0x3 ;  /* 0x0000000705047291 */ /* 0x000fd2000f8e18ff */
[----:B------:R-:W1:Y:S02]  /*27c0*/  SYNCS.PHASECHK.TRANS64.TRYWAIT P0, [UR4], R2 ;  /* 0x00000002ff0075a7 */ /* 0x000e640008001104 */
[----:B-1----:R-:W-:Y:S05]  /*27d0*/  @!P0 BRA `(.L_x_44) ;  /* 0x0000004c00648947 */ /* 0x002fea0003800000 */
.L_x_112:
[----:B------:R-:W-:-:S04]  /*27e0*/  UIADD3 UR4, UPT, UPT, UR5, 0x1, URZ ;  /* 0x0000000105047890 */ /* 0x000fc8000fffe0ff */
[----:B------:R-:W-:-:S04]  /*27f0*/  UISETP.NE.AND UP0, UPT, UR4, 0x8, UPT ;  /* 0x000000080400788c */ /* 0x000fc8000bf05270 */
[----:B------:R-:W-:Y:S02]  /*2800*/  USEL UR6, URZ, 0x1, UP0 ;  /* 0x00000001ff067887 */ /* 0x000fe40008000000 */
[----:B------:R-:W-:-:S04]  /*2810*/  USEL UR4, UR4, URZ, UP0 ;  /* 0x000000ff04047287 */ /* 0x000fc80008000000 */
[----:B------:R-:W-:Y:S01]  /*2820*/  ULEA UR5, UR4, UR7, 0x3 ;  /* 0x0000000704057291 */ /* 0x000fe2000f8e18ff */
[----:B-1----:R-:W-:-:S04]  /*2830*/  LOP3.LUT R2, R12, UR6, RZ, 0x3c, !PT ;  /* 0x000000060c027c12 */ /* 0x002fc8000f8e3cff */
[----:B------:R-:W-:-:S04]  /*2840*/  SHF.L.U32 R3, R2, 0x1f, RZ ;  /* 0x0000001f02037819 */ /* 0x000fc800000006ff */
[----:B------:R-:W1:Y:S02]  /*2850*/  SYNCS.PHASECHK.TRANS64.TRYWAIT P0, [UR5], R3 ;  /* 0x00000003ff0075a7 */ /* 0x000e640008001105 */
[----:B-1----:R-:W-:Y:S05]  /*2860*/  @!P0 BRA `(.L_x_45) ;  /* 0x0000004c00588947 */ /* 0x002fea0003800000 */
.L_x_114:
[----:B------:R-:W-:-:S04]  /*2870*/  UIADD3 UR4, UPT, UPT, UR4, 0x1, URZ ;  /* 0x0000000104047890 */ /* 0x000fc8000fffe0ff */
[----:B------:R-:W-:-:S04]  /*2880*/  UISETP.NE.AND UP0, UPT, UR4, 0x8, UPT ;  /* 0x000000080400788c */ /* 0x000fc8000bf05270 */
[----:B------:R-:W-:Y:S02]  /*2890*/  USEL UR6, URZ, 0x1, UP0 ;  /* 0x00000001ff067887 */ /* 0x000fe40008000000 */
[----:B------:R-:W-:-:S04]  /*28a0*/  USEL UR4, UR4, URZ, UP0 ;  /* 0x000000ff04047287 */ /* 0x000fc80008000000 */
[----:B------:R-:W-:Y:S01]  /*28b0*/  ULEA UR5, UR4, UR7, 0x3 ;  /* 0x0000000704057291 */ /* 0x000fe2000f8e18ff */
[----:B------:R-:W-:-:S04]  /*28c0*/  LOP3.LUT R2, R2, UR6, RZ, 0x3c, !PT ;  /* 0x0000000602027c12 */ /* 0x000fc8000f8e3cff */
[----:B-1----:R-:W-:-:S04]  /*28d0*/  SHF.L.U32 R3, R2, 0x1f, RZ ;  /* 0x0000001f02037819 */ /* 0x002fc800000006ff */
[----:B------:R-:W1:Y:S02]  /*28e0*/  SYNCS.PHASECHK.TRANS64.TRYWAIT P0, [UR5], R3 ;  /* 0x00000003ff0075a7 */ /* 0x000e640008001105 */
[----:B-1----:R-:W-:Y:S05]  /*28f0*/  @!P0 BRA `(.L_x_46) ;  /* 0x0000004c004c8947 */ /* 0x002fea0003800000 */
.L_x_116:
        /* <DEDUP_REMOVED lines=9> */
.L_x_118:
        /* <DEDUP_REMOVED lines=9> */
.L_x_120:
        /* <DEDUP_REMOVED lines=9> */
.L_x_122:
        /* <DEDUP_REMOVED lines=9> */
.L_x_124:
[----:B------:R-:W-:-:S04]  /*2b40*/  UIADD3 UR4, UPT, UPT, UR4, 0x1, URZ ;  /* 0x0000000104047890 */ /* 0x000fc8000fffe0ff */
[----:B------:R-:W-:-:S04]  /*2b50*/  UISETP.NE.AND UP0, UPT, UR4, 0x8, UPT ;  /* 0x000000080400788c */ /* 0x000fc8000bf05270 */
[----:B------:R-:W-:Y:S02]  /*2b60*/  USEL UR5, URZ, 0x1, UP0 ;  /* 0x00000001ff057887 */ /* 0x000fe40008000000 */
[----:B------:R-:W-:-:S04]  /*2b70*/  USEL UR4, UR4, URZ, UP0 ;  /* 0x000000ff04047287 */ /* 0x000fc80008000000 */
[----:B------:R-:W-:Y:S01]  /*2b80*/  ULEA UR4, UR4, UR7, 0x3 ;  /* 0x0000000704047291 */ /* 0x000fe2000f8e18ff */
[----:B------:R-:W-:-:S04]  /*2b90*/  LOP3.LUT R2, R2, UR5, RZ, 0x3c, !PT ;  /* 0x0000000502027c12 */ /* 0x000fc8000f8e3cff */
[----:B------:R-:W-:Y:S01]  /*2ba0*/  SHF.L.U32 R2, R2, 0x1f, RZ ;  /* 0x0000001f02027819 */ /* 0x000fe200000006ff */
[----:B-1----:R-:W-:-:S07]  /*2bb0*/  IMAD.U32 R0, RZ, RZ, UR4 ;  /* 0x00000004ff007e24 */ /* 0x002fce000f8e00ff */
.L_x_51:
[----:B-1----:R1:W2:Y:S02]  /*2bc0*/  SYNCS.PHASECHK.TRANS64.TRYWAIT P0, [R0+URZ], R2 ;  /* 0x00000002000075a7 */ /* 0x0022a400080011ff */
[----:B--2---:R-:W-:Y:S05]  /*2bd0*/  @!P0 NANOSLEEP.SYNCS 0x989680 ;  /* 0x009896800000895d */ /* 0x004fea0003900000 */
[----:B------:R-:W2:Y:S02]  /*2be0*/  @!P0 SYNCS.PHASECHK.TRANS64 P0, [R0+URZ], R2 ;  /* 0x00000002000085a7 */ /* 0x000ea400080010ff */
[----:B--2---:R-:W-:Y:S05]  /*2bf0*/  @P0 EXIT ;  /* 0x000000000000094d */ /* 0x004fea0003800000 */
[----:B------:R-:W-:Y:S05]  /*2c00*/  BRA `(.L_x_51) ;  /* 0xfffffffc00ec7947 */ /* 0x000fea000383ffff */
.L_x_23:
[----:B------:R-:W-:-:S04]  /*2c10*/  UISETP.NE.AND UP0, UPT, UR48, URZ, UPT ;  /* 0x000000ff3000728c */ /* 0x000fc8000bf05270 */
[----:B------:R-:W-:-:S09]  /*2c20*/  UISETP.NE.OR UP0, UPT, UR22, 0x1, UP0 ;  /* 0x000000011600788c */ /* 0x000fd20008705670 */
[----:B------:R-:W-:Y:S05]  /*2c30*/  BRA.U UP0, `(.L_x_52) ;  /* 0x0000000500487547 */ /* 0x000fea000b800000 */
[----:B------:R-:W-:Y:S01]  /*2c40*/  ISETP.GE.U32.AND P2, PT, R0, 0x4, PT ;  /* 0x000000040000780c */ /* 0x000fe20003f46070 */
[----:B------:R-:W-:Y:S01]  /*2c50*/  IMAD.MOV.U32 R12, RZ, RZ, 0x1 ;  /* 0x00000001ff0c7424 */ /* 0x000fe200078e00ff */
[----:B------:R-:W-:Y:S02]  /*2c60*/  CS2R R10, SRZ ;  /* 0x00000000000a7805 */ /* 0x000fe4000001ff00 */
[----:B------:R-:W-:Y:S01]  /*2c70*/  CS2R R8, SRZ ;  /* 0x0000000000087805 */ /* 0x000fe2000001ff00 */
[----:B------:R-:W-:Y:S01]  /*2c80*/  UMOV UR6, 0x400 ;  /* 0x0000040000067882 */ /* 0x000fe20000000000 */
[----:B------:R-:W-:Y:S01]  /*2c90*/  UMOV UR5, URZ ;  /* 0x000000ff00057c82 */ /* 0x000fe20008000000 */
[----:B------:R-:W-:-:S12]  /*2ca0*/  ULEA UR6, UR48, UR6, 0x18 ;  /* 0x0000000630067291 */ /* 0x000fd8000f8ec0ff */
.L_x_56:
[----:B------:R-:W-:Y:S02]  /*2cb0*/  LEA R2, R8, UR6, 0x3 ;  /* 0x0000000608027c11 */ /* 0x000fe4000f8e18ff */
[----:B------:R-:W-:-:S03]  /*2cc0*/  SHF.L.U32 R4, R9, 0x1f, RZ ;  /* 0x0000001f09047819 */ /* 0x000fc600000006ff */
[----:B------:R-:W-:Y:S01]  /*2cd0*/  VIADD R5, R2, 0x110 ;  /* 0x0000011002057836 */ /* 0x000fe20000000000 */
[----:B------:R-:W1:Y:S02]  /*2ce0*/  SYNCS.PHASECHK.TRANS64.TRYWAIT P0, [R2+URZ+0x100], R4 ;  /* 0x00010004020075a7 */ /* 0x000e6400080011ff */
[----:B-1----:R-:W-:Y:S05]  /*2cf0*/  @!P0 BRA `(.L_x_53) ;  /* 0x0000004800c48947 */ /* 0x002fea0003800000 */
.L_x_125:
[----:B------:R-:W-:Y:S01]  /*2d00*/  ULEA UR4, UR5, UR6, 0x3 ;  /* 0x0000000605047291 */ /* 0x000fe2000f8e18ff */
[----:B-1----:R-:W-:Y:S01]  /*2d10*/  PRMT R2, RZ, 0x654, R5 ;  /* 0x00000654ff027816 */ /* 0x002fe20000000005 */
[----:B------:R-:W-:Y:S01]  /*2d20*/  @!P2 IMAD.MOV.U32 R4, RZ, RZ, 0x10 ;  /* 0x00000010ff04a424 */ /* 0x000fe200078e00ff */
[----:B------:R-:W-:Y:S01]  /*2d30*/  SHF.L.U32 R5, R12, 0x1f, RZ ;  /* 0x0000001f0c057819 */ /* 0x000fe200000006ff */
[----:B------:R-:W-:Y:S01]  /*2d40*/  UIADD3 UR7, UPT, UPT, UR4, 0xa0, URZ ;  /* 0x000000a004077890 */ /* 0x000fe2000fffe0ff */
[----:B------:R1:W-:Y:S05]  /*2d50*/  SYNCS.ARRIVE.TRANS64.RED.A1T0 RZ, [R2+URZ], RZ ;  /* 0x000000ff02ff79a7 */ /* 0x0003ea00081004ff */
[----:B------:R-:W-:Y:S01]  /*2d60*/  IMAD.U32 R6, RZ, RZ, UR7 ;  /* 0x00000007ff067e24 */ /* 0x000fe2000f8e00ff */
[----:B------:R-:W2:Y:S04]  /*2d70*/  SYNCS.PHASECHK.TRANS64.TRYWAIT P0, [UR4+0xb0], R5 ;  /* 0x0000b005ff0075a7 */ /* 0x000ea80008001104 */
[----:B------:R-:W-:Y:S01]  /*2d80*/  PRMT R6, R0, 0x654, R6 ;  /* 0x0000065400067816 */ /* 0x000fe20000000006 */
[----:B-12---:R-:W-:Y:S06]  /*2d90*/  @!P0 BRA `(.L_x_54) ;  /* 0x0000004800b08947 */ /* 0x006fec0003800000 */
.L_x_127:
[----:B------:R-:W-:Y:S01]  /*2da0*/  ULEA UR8, UR5, UR6, 0x4 ;  /* 0x0000000605087291 */ /* 0x000fe2000f8e20ff */
[----:B------:R-:W-:Y:S01]  /*2db0*/  SEL R3, R6, R3, !P2 ;  /* 0x0000000306037207 */ /* 0x000fe20005000000 */
[----:B------:R-:W-:Y:S01]  /*2dc0*/  UIADD3 UR9, UPT, UPT, UR4, 0xa0, URZ ;  /* 0x000000a004097890 */ /* 0x000fe2000fffe0ff */
[----:B-1----:R-:W-:Y:S01]  /*2dd0*/  LEA R2, R11, UR6, 0x3 ;  /* 0x000000060b027c11 */ /* 0x002fe2000f8e18ff */
[----:B------:R-:W-:Y:S01]  /*2de0*/  UIADD3 UR8, UPT, UPT, UR8, 0x130, URZ ;  /* 0x0000013008087890 */ /* 0x000fe2000fffe0ff */
[----:B------:R1:W-:Y:S01]  /*2df0*/  @!P2 SYNCS.ARRIVE.TRANS64.RED RZ, [R3+URZ], R4 ;  /* 0x0000000403ffa9a7 */ /* 0x0003e200080004ff */
[----:B------:R-:W-:Y:S01]  /*2e00*/  UIADD3 UR4, UPT, UPT, UR5, 0x1, URZ ;  /* 0x0000000105047890 */ /* 0x000fe2000fffe0ff */
[----:B------:R-:W-:-:S03]  /*2e10*/  VIADD R8, R8, 0x1 ;  /* 0x0000000108087836 */ /* 0x000fc60000000000 */
[----:B------:R-:W-:Y:S02]  /*2e20*/  UISETP.NE.AND UP0, UPT, UR4, 0x2, UPT ;  /* 0x000000020400788c */ /* 0x000fe4000bf05270 */
[----:B------:R-:W-:Y:S01]  /*2e30*/  ISETP.NE.AND P0, PT, R8, 0x2, PT ;  /* 0x000000020800780c */ /* 0x000fe20003f05270 */
[----:B------:R-:W-:Y:S06]  /*2e40*/  UGETNEXTWORKID.BROADCAST [UR8], [UR9] ;  /* 0x00000000080073ca */ /* 0x000fec0008000100 */
[----:B------:R-:W-:Y:S02]  /*2e50*/  USEL UR7, URZ, 0x1, UP0 ;  /* 0x00000001ff077887 */ /* 0x000fe40008000000 */
[----:B------:R-:W-:-:S04]  /*2e60*/  USEL UR5, UR4, URZ, UP0 ;  /* 0x000000ff04057287 */ /* 0x000fc80008000000 */
[----:B------:R-:W-:Y:S02]  /*2e70*/  LOP3.LUT R12, R12, UR7, RZ, 0x3c, !PT ;  /* 0x000000070c0c7c12 */ /* 0x000fe4000f8e3cff */
[----:B-1----:R-:W-:-:S04]  /*2e80*/  SHF.L.U32 R4, R10, 0x1f, RZ ;  /* 0x0000001f0a047819 */ /* 0x002fc800000006ff */
[----:B------:R-:W1:Y:S02]  /*2e90*/  SYNCS.PHASECHK.TRANS64.TRYWAIT P1, [R2+URZ+0xa0], R4 ;  /* 0x0000a004020075a7 */ /* 0x000e6400080211ff */
[----:B-1----:R-:W-:Y:S05]  /*2ea0*/  @!P1 BRA `(.L_x_55) ;  /* 0x0000004800849947 */ /* 0x002fea0003800000 */
.L_x_128:
[C---:B-1----:R-:W-:Y:S01]  /*2eb0*/  LEA R4, R11.reuse, UR6, 0x4 ;  /* 0x000000060b047c11 */ /* 0x042fe2000f8e20ff */
[----:B------:R-:W-:Y:S01]  /*2ec0*/  VIADD R2, R2, 0xb0 ;  /* 0x000000b002027836 */ /* 0x000fe20000000000 */
[----:B------:R-:W-:Y:S01]  /*2ed0*/  SEL R8, R8, RZ, P0 ;  /* 0x000000ff08087207 */ /* 0x000fe20000000000 */
[----:B------:R-:W-:-:S03]  /*2ee0*/  VIADD R11, R11, 0x1 ;  /* 0x000000010b0b7836 */ /* 0x000fc60000000000 */
[----:B------:R-:W1:Y:S01]  /*2ef0*/  LDS.128 R4, [R4+0x130] ;  /* 0x0001300004047984 */ /* 0x000e620000000c00 */
[----:B------:R-:W-:Y:S02]  /*2f00*/  PRMT R2, RZ, 0x654, R2 ;  /* 0x00000654ff027816 */ /* 0x000fe40000000002 */
[C---:B------:R-:W-:Y:S01]  /*2f10*/  ISETP.NE.AND P1, PT, R11.reuse, 0x2, PT ;  /* 0x000000020b00780c */ /* 0x040fe20003f25270 */
[----:B------:R-:W-:Y:S01]  /*2f20*/  @!PT LDS RZ, [RZ] ;  /* 0x00000000fffff984 */ /* 0x000fe20000000800 */
[----:B------:R-:W-:Y:S01]  /*2f30*/  @!PT LDS RZ, [RZ] ;  /* 0x00000000fffff984 */ /* 0x000fe20000000800 */
[----:B------:R-:W-:Y:S01]  /*2f40*/  @!PT LDS RZ, [RZ] ;  /* 0x00000000fffff984 */ /* 0x000fe20000000800 */
[----:B------:R-:W-:Y:S01]  /*2f50*/  @!PT LDS RZ, [RZ] ;  /* 0x00000000fffff984 */ /* 0x000fe20000000800 */
[----:B------:R2:W-:Y:S06]  /*2f60*/  MEMBAR.ALL.CTA ;  /* 0x0000000000007992 */ /* 0x0005ec0000008000 */
[----:B--2---:R-:W2:Y:S01]  /*2f70*/  FENCE.VIEW.ASYNC.S ;  /* 0x00000000000073c6 */ /* 0x004ea20000000000 */
[----:B------:R-:W-:Y:S01]  /*2f80*/  SEL R11, R11, RZ, P1 ;  /* 0x000000ff0b0b7207 */ /* 0x000fe20000800000 */
[----:B--2---:R2:W-:Y:S01]  /*2f90*/  SYNCS.ARRIVE.TRANS64.RED.A1T0 RZ, [R2+URZ], RZ ;  /* 0x000000ff02ff79a7 */ /* 0x0045e200081004ff */
[----:B-1----:R-:W-:-:S02]  /*2fa0*/  LOP3.LUT P3, RZ, R6, 0x1, RZ, 0xc0, !PT ;  /* 0x0000000106ff7812 */ /* 0x002fc4000786c0ff */
[----:B------:R-:W-:-:S04]  /*2fb0*/  SEL R4, RZ, 0x1, P1 ;  /* 0x00000001ff047807 */ /* 0x000fc80000800000 */
[----:B------:R-:W-:Y:S02]  /*2fc0*/  LOP3.LUT R10, R10, R4, RZ, 0x3c, !PT ;  /* 0x000000040a0a7212 */ /* 0x000fe400078e3cff */
[----:B--2---:R-:W-:-:S04]  /*2fd0*/  SEL R2, RZ, 0x1, P0 ;  /* 0x00000001ff027807 */ /* 0x004fc80000000000 */
[----:B------:R-:W-:Y:S01]  /*2fe0*/  LOP3.LUT R9, R9, R2, RZ, 0x3c, !PT ;  /* 0x0000000209097212 */ /* 0x000fe200078e3cff */
[----:B------:R-:W-:Y:S06]  /*2ff0*/  @P3 BRA `(.L_x_56) ;  /* 0xfffffffc002c3947 */ /* 0x000fec000383ffff */
[----:B------:R-:W-:Y:S01]  /*3000*/  ULEA UR4, UR5, UR6, 0x3 ;  /* 0x0000000605047291 */ /* 0x000fe2000f8e18ff */
[----:B------:R-:W-:-:S08]  /*3010*/  SHF.L.U32 R2, R12, 0x1f, RZ ;  /* 0x0000001f0c027819 */ /* 0x000fd000000006ff */
[----:B------:R-:W1:Y:S02]  /*3020*/  SYNCS.PHASECHK.TRANS64 P0, [UR4+0xb0], R2 ;  /* 0x0000b002ff0075a7 */ /* 0x000e640008001004 */
[----:B-1----:R-:W-:Y:S05]  /*3030*/  @P0 BRA `(.L_x_57) ;  /* 0x0000000000080947 */ /* 0x002fea0003800000 */
[----:B------:R-:W1:Y:S02]  /*3040*/  SYNCS.PHASECHK.TRANS64.TRYWAIT P0, [UR4+0xb0], R2 ;  /* 0x0000b002ff0075a7 */ /* 0x000e640008001104 */
[----:B-1----:R-:W-:Y:S05]  /*3050*/  @!P0 BRA `(.L_x_58) ;  /* 0x00000048002c8947 */ /* 0x002fea0003800000 */
.L_x_57:
[----:B------:R-:W-:-:S04]  /*3060*/  UIADD3 UR7, UPT, UPT, UR5, 0x1, URZ ;  /* 0x0000000105077890 */ /* 0x000fc8000fffe0ff */
[----:B------:R-:W-:-:S04]  /*3070*/  UISETP.NE.AND UP0, UPT, UR7, 0x2, UPT ;  /* 0x000000020700788c */ /* 0x000fc8000bf05270 */
[----:B------:R-:W-:Y:S02]  /*3080*/  USEL UR8, URZ, 0x1, UP0 ;  /* 0x00000001ff087887 */ /* 0x000fe40008000000 */
[----:B------:R-:W-:-:S04]  /*3090*/  USEL UR7, UR7, URZ, UP0 ;  /* 0x000000ff07077287 */ /* 0x000fc80008000000 */
[----:B------:R-:W-:Y:S01]  /*30a0*/  ULEA UR7, UR7, UR6, 0x3 ;  /* 0x0000000607077291 */ /* 0x000fe2000f8e18ff */
[----:B-1----:R-:W-:-:S04]  /*30b0*/  LOP3.LUT R2, R12, UR8, RZ, 0x3c, !PT ;  /* 0x000000080c027c12 */ /* 0x002fc8000f8e3cff */
[----:B------:R-:W-:-:S04]  /*30c0*/  SHF.L.U32 R0, R2, 0x1f, RZ ;  /* 0x0000001f02007819 */ /* 0x000fc800000006ff */
[----:B------:R-:W1:Y:S02]  /*30d0*/  SYNCS.PHASECHK.TRANS64 P0, [UR7+0xb0], R0 ;  /* 0x0000b000ff0075a7 */ /* 0x000e640008001007 */
[----:B-1----:R-:W-:Y:S05]  /*30e0*/  @P0 EXIT ;  /* 0x000000000000094d */ /* 0x002fea0003800000 */
[----:B------:R-:W-:Y:S02]  /*30f0*/  SHF.L.U32 R2, R2, 0x1f, RZ ;  /* 0x0000001f02027819 */ /* 0x000fe400000006ff */
[----:B------:R-:W-:-:S07]  /*3100*/  MOV R0, UR7 ;  /* 0x0000000700007c02 */ /* 0x000fce0008000f00 */
.L_x_59:
[----:B-1----:R1:W2:Y:S02]  /*3110*/  SYNCS.PHASECHK.TRANS64.TRYWAIT P0, [R0+URZ+0xb0], R2 ;  /* 0x0000b002000075a7 */ /* 0x0022a400080011ff */
[----:B--2---:R-:W-:Y:S05]  /*3120*/  @!P0 NANOSLEEP.SYNCS 0x989680 ;  /* 0x009896800000895d */ /* 0x004fea0003900000 */
[----:B------:R-:W2:Y:S02]  /*3130*/  @!P0 SYNCS.PHASECHK.TRANS64 P0, [R0+URZ+0xb0], R2 ;  /* 0x0000b002000085a7 */ /* 0x000ea400080010ff */
[----:B--2---:R-:W-:Y:S05]  /*3140*/  @P0 EXIT ;  /* 0x000000000000094d */ /* 0x004fea0003800000 */
[----:B------:R-:W-:Y:S05]  /*3150*/  BRA `(.L_x_59) ;  /* 0xfffffffc00ec7947 */ /* 0x000fea000383ffff */
.L_x_52:
[----:B------:R-:W-:Y:S05]  /*3160*/  BRA.U UP4, `(.L_x_60) ;  /* 0x0000000d04bc7547 */ /* 0x000fea000b800000 */
[----:B------:R-:W-:Y:S01]  /*3170*/  UMOV UR4, 0x40 ;  /* 0x0000004000047882 */ /* 0x000fe20000000000 */
[----:B------:R-:W-:Y:S01]  /*3180*/  NOP ;  /* 0x0000000000007918 */ /* 0x000fe20000000000 */
[----:B------:R-:W-:Y:S01]  /*3190*/  ULEA UR5, UR48, UR4, 0x18 ;  /* 0x0000000430057291 */ /* 0x000fe2000f8ec0ff */
[----:B------:R-:W-:Y:S02]  /*31a0*/  UMOV UR6, 0x400 ;  /* 0x0000040000067882 */ /* 0x000fe40000000000 */
[----:B------:R-:W-:-:S06]  /*31b0*/  ULEA UR6, UR48, UR6, 0x18 ;  /* 0x0000000630067291 */ /* 0x000fcc000f8ec0ff */
[----:B------:R-:W1:Y:S02]  /*31c0*/  LDS.U8 R0, [UR5+0x1c] ;  /* 0x00001c05ff007984 */ /* 0x000e640008000000 */
[----:B-1----:R-:W-:-:S13]  /*31d0*/  ISETP.NE.AND P0, PT, R0, RZ, PT ;  /* 0x000000ff0000720c */ /* 0x002fda0003f05270 */
[----:B------:R-:W-:Y:S05]  /*31e0*/  @P0 BRA `(.L_x_61) ;  /* 0x0000000000580947 */ /* 0x000fea0003800000 */
[----:B------:R-:W-:-:S13]  /*31f0*/  ELECT P0, URZ, PT ;  /* 0x0000000000ff782f */ /* 0x000fda0003800000 */
[----:B------:R-:W-:Y:S05]  /*3200*/  @!P0 BRA `(.L_x_62) ;  /* 0x0000000000608947 */ /* 0x000fea0003800000 */
[----:B------:R-:W-:Y:S01]  /*3210*/  UMOV UR4, 0x10 ;  /* 0x0000001000047882 */ /* 0x000fe20000000000 */
[----:B------:R-:W-:Y:S01]  /*3220*/  HFMA2 R0, -RZ, RZ, 0, 5.9604644775390625e-08 ;  /* 0x00000001ff007431 */ /* 0x000fe200000001ff */
[----:B------:R-:W-:-:S03]  /*3230*/  MOV R3, 0xffff ;  /* 0x0000ffff00037802 */ /* 0x000fc60000000f00 */
[----:B------:R-:W-:Y:S04]  /*3240*/  DEPBAR.LE SB1, 0x36 ;  /* 0x00009d800000791a */ /* 0x000fe80000000000 */
[----:B------:R-:W1:Y:S02]  /*3250*/  UTCATOMSWS.FIND_AND_SET.ALIGN UP0, UR4, UR4 ;  /* 0x00000004000475e3 */ /* 0x000e640008000800 */
[----:B-1----:R-:W-:Y:S01]  /*3260*/  MOV R4, UR4 ;  /* 0x0000000400047c02 */ /* 0x002fe20008000f00 */
[----:B------:R-:W-:Y:S06]  /*3270*/  BRA.U UP0, `(.L_x_63) ;  /* 0x0000000100187547 */ /* 0x000fec000b800000 */
.L_x_64:
[----:B------:R-:W-:Y:S05]  /*3280*/  NANOSLEEP 0x64 ;  /* 0x000000640000795d */ /* 0x000fea0003800000 */
[----:B------:R-:W-:-:S05]  /*3290*/  UMOV UR4, 0x10 ;  /* 0x0000001000047882 */ /* 0x000fca0000000000 */
[----:B------:R-:W-:Y:S04]  /*32a0*/  DEPBAR.LE SB1, 0x36 ;  /* 0x00009d800000791a */ /* 0x000fe80000000000 */
[----:B------:R-:W1:Y:S02]  /*32b0*/  UTCATOMSWS.FIND_AND_SET.ALIGN UP0, UR4, UR4 ;  /* 0x00000004000475e3 */ /* 0x000e640008000800 */
[----:B-1----:R-:W-:Y:S01]  /*32c0*/  MOV R4, UR4 ;  /* 0x0000000400047c02 */ /* 0x002fe20008000f00 */
[----:B------:R-:W-:Y:S05]  /*32d0*/  BRA.U !UP0, `(.L_x_64) ;  /* 0xfffffffd08e87547 */ /* 0x000fea000b83ffff */
.L_x_63:
[-C--:B------:R-:W-:Y:S02]  /*32e0*/  SHF.L.U32 R3, R3, R4.reuse, RZ ;  /* 0x0000000403037219 */ /* 0x080fe400000006ff */
[----:B------:R-:W-:Y:S01]  /*32f0*/  SHF.L.U32 R0, R0, R4, RZ ;  /* 0x0000000400007219 */ /* 0x000fe200000006ff */
[----:B------:R-:W-:Y:S02]  /*3300*/  IMAD.SHL.U32 R4, R4, 0x20, RZ ;  /* 0x0000002004047824 */ /* 0x000fe400078e00ff */
[----:B------:R1:W-:Y:S04]  /*3310*/  ATOMS.OR RZ, [UR5+0x14], R3 ;  /* 0x00001403ffff798c */ /* 0x0003e8000b000005 */
[----:B------:R1:W-:Y:S04]  /*3320*/  ATOMS.OR RZ, [UR5+0x18], R0 ;  /* 0x00001800ffff798c */ /* 0x0003e8000b000005 */
[----:B------:R1:W-:Y:S01]  /*3330*/  STS [UR6+0x150], R4 ;  /* 0x00015004ff007988 */ /* 0x0003e20008000806 */
[----:B------:R-:W-:Y:S05]  /*3340*/  BRA `(.L_x_62) ;  /* 0x0000000000107947 */ /* 0x000fea0003800000 */
.L_x_61:
[----:B------:R-:W-:Y:S02]  /*3350*/  MOV R0, 0xffffffff ;  /* 0xffffffff00007802 */ /* 0x000fe40000000f00 */
[----:B------:R-:W-:-:S03]  /*3360*/  MOV R4, 0x3390 ;  /* 0x0000339000047802 */ /* 0x000fc60000000f00 */
[----:B------:R1:W-:Y:S04]  /*3370*/  STS [UR6+0x150], R0 ;  /* 0x00015000ff007988 */ /* 0x0003e80008000806 */
[----:B-1---5:R-:W-:Y:S05]  /*3380*/  CALL.REL.NOINC `($__internal_1_$__cuda_sm10x_tcgen05_guardrail_trap_phase_invalid_during_alloc) ;  /* 0x0000004800ac7944 */ /* 0x022fea0003c00000 */
.L_x_62:
[----:B------:R-:W-:Y:S05]  /*3390*/  WARPSYNC.ALL ;  /* 0x0000000000007948 */ /* 0x000fea0003800000 */
[----:B------:R-:W2:Y:S01]  /*33a0*/  S2UR UR4, SR_CgaCtaId ;  /* 0x00000000000479c3 */ /* 0x000ea20000008800 */
[----:B------:R-:W-:Y:S01]  /*33b0*/  UMOV UR26, 0x400 ;  /* 0x00000400001a7882 */ /* 0x000fe20000000000 */
[----:B------:R-:W-:-:S06]  /*33c0*/  NOP ;  /* 0x0000000000007918 */ /* 0x000fcc0000000000 */
[----:B------:R-:W-:Y:S06]  /*33d0*/  BAR.ARV 0x6, 0xa0 ;  /* 0x0182800000007b1d */ /* 0x000fec0000002000 */
[----:B------:R-:W3:Y:S01]  /*33e0*/  LDCU UR5, c[0x0][0x38c] ;  /* 0x00007180ff0577ac */ /* 0x000ee20008000800 */
[----:B------:R-:W-:Y:S01]  /*33f0*/  LOP3.LUT R2, R2, 0xffff, RZ, 0xc0, !PT ;  /* 0x0000ffff02027812 */ /* 0x000fe200078ec0ff */
[----:B------:R-:W-:Y:S01]  /*3400*/  IMAD.MOV.U32 R11, RZ, RZ, 0x1 ;  /* 0x00000001ff0b7424 */ /* 0x000fe200078e00ff */
[----:B------:R-:W-:Y:S01]  /*3410*/  CS2R R8, SRZ ;  /* 0x0000000000087805 */ /* 0x000fe2000001ff00 */
[----:B------:R-:W4:Y:S01]  /*3420*/  LDCU UR7, c[0x0][0x38c] ;  /* 0x00007180ff0777ac */ /* 0x000f220008000800 */
[----:B------:R-:W-:Y:S01]  /*3430*/  R2UR UR27, R2 ;  /* 0x00000000021b72ca */ /* 0x000fe200000e0000 */
[----:B------:R-:W-:Y:S01]  /*3440*/  IMAD.MOV.U32 R10, RZ, RZ, RZ ;  /* 0x000000ffff0a7224 */ /* 0x000fe200078e00ff */
[----:B------:R-:W-:Y:S01]  /*3450*/  UMOV UR31, URZ ;  /* 0x000000ff001f7c82 */ /* 0x000fe20008000000 */
[----:B------:R-:W-:Y:S01]  /*3460*/  UMOV UR22, URZ ;  /* 0x000000ff00167c82 */ /* 0x000fe20008000000 */
[----:B--2---:R-:W-:Y:S01]  /*3470*/  ULEA UR26, UR4, UR26, 0x18 ;  /* 0x0000001a041a7291 */ /* 0x004fe2000f8ec0ff */
[----:B------:R-:W-:Y:S01]  /*3480*/  UMOV UR38, 0x0 ;  /* 0x0000000000267882 */ /* 0x000fe20000000000 */
[----:B------:R-:W-:-:S02]  /*3490*/  UMOV UR39, 0x81004a0 ;  /* 0x081004a000277882 */ /* 0x000fc40000000000 */
[----:B------:R-:W-:Y:S02]  /*34a0*/  UIADD3 UR4, UPT, UPT, UR26, 0x4400, URZ ;  /* 0x000044001a047890 */ /* 0x000fe4000fffe0ff */
[----:B------:R-:W-:Y:S02]  /*34b0*/  UIADD3 UR6, UPT, UPT, UR26, 0x24400, URZ ;  /* 0x000244001a067890 */ /* 0x000fe4000fffe0ff */
[----:B---3--:R-:W-:Y:S01]  /*34c0*/  UIADD3 UR5, UPT, UPT, UR5, 0x7f, URZ ;  /* 0x0000007f05057890 */ /* 0x008fe2000fffe0ff */
[----:B-1----:R-:W1:Y:S01]  /*34d0*/  LDS R0, [UR26+0x150] ;  /* 0x0001501aff007984 */ /* 0x002e620008000800 */
[----:B------:R-:W-:Y:S01]  /*34e0*/  UMOV UR36, 0x0 ;  /* 0x0000000000247882 */ /* 0x000fe20000000000 */
[----:B------:R-:W-:Y:S01]  /*34f0*/  UMOV UR37, 0x81004a0 ;  /* 0x081004a000257882 */ /* 0x000fe20000000000 */
[----:B------:R-:W-:Y:S02]  /*3500*/  USHF.R.S32.HI UR40, URZ, 0x1f, UR5 ;  /* 0x0000001fff287899 */ /* 0x000fe40008011405 */
[----:B----4-:R-:W-:-:S02]  /*3510*/  UISETP.GE.AND UP4, UPT, UR7, 0x1, UPT ;  /* 0x000000010700788c */ /* 0x010fc4000bf86270 */
[----:B------:R-:W-:Y:S02]  /*3520*/  ULEA.HI UR40, UR40, UR5, URZ, 0x7 ;  /* 0x0000000528287291 */ /* 0x000fe4000f8f38ff */
[----:B------:R-:W-:Y:S02]  /*3530*/  USHF.R.U32.HI UR5, URZ, 0x4, UR4 ;  /* 0x00000004ff057899 */ /* 0x000fe40008011604 */
[----:B------:R-:W-:Y:S02]  /*3540*/  USHF.R.S32.HI UR40, URZ, 0x7, UR40 ;  /* 0x00000007ff287899 */ /* 0x000fe40008011428 */
[----:B------:R-:W-:Y:S02]  /*3550*/  USHF.R.U32.HI UR4, URZ, 0x4, UR6 ;  /* 0x00000004ff047899 */ /* 0x000fe40008011606 */
[----:B------:R-:W-:Y:S02]  /*3560*/  UISETP.LT.AND UP0, UPT, UR40, 0x1, UPT ;  /* 0x000000012800788c */ /* 0x000fe4000bf01270 */
[----:B------:R-:W-:-:S02]  /*3570*/  ULOP3.LUT UR5, UR5, 0x3fff, URZ, 0xc0, !UPT ;  /* 0x00003fff05057892 */ /* 0x000fc4000f8ec0ff */
[----:B------:R-:W-:Y:S02]  /*3580*/  ULOP3.LUT UR4, UR4, 0x3fff, URZ, 0xc0, !UPT ;  /* 0x00003fff04047892 */ /* 0x000fe4000f8ec0ff */
[----:B------:R-:W-:Y:S02]  /*3590*/  USEL UR41, UR40, 0x1, !UP0 ;  /* 0x0000000128297887 */ /* 0x000fe4000c000000 */
[----:B------:R-:W-:Y:S02]  /*35a0*/  ULOP3.LUT UR28, UR5, 0x10000, URZ, 0xfc, !UPT ;  /* 0x00010000051c7892 */ /* 0x000fe4000f8efcff */
[----:B------:R-:W-:Y:S02]  /*35b0*/  ULOP3.LUT UR29, UR4, 0x10000, URZ, 0xfc, !UPT ;  /* 0x00010000041d7892 */ /* 0x000fe4000f8efcff */
[----:B------:R-:W-:Y:S01]  /*35c0*/  UIADD3 UR41, UPT, UPT, -UR41, URZ, URZ ;  /* 0x000000ff29297290 */ /* 0x000fe2000fffe1ff */
[----:B------:R-:W-:Y:S01]  /*35d0*/  UMOV UR34, 0x0 ;  /* 0x0000000000227882 */ /* 0x000fe20000000000 */
[----:B------:R-:W-:Y:S01]  /*35e0*/  UMOV UR35, 0x81004a0 ;  /* 0x081004a000237882 */ /* 0x000fe20000000000 */
[----:B------:R-:W-:Y:S01]  /*35f0*/  UMOV UR32, 0x0 ;  /* 0x0000000000207882 */ /* 0x000fe20000000000 */
[----:B------:R-:W-:Y:S01]  /*3600*/  UMOV UR33, 0x81004a0 ;  /* 0x081004a000217882 */ /* 0x000fe20000000000 */
[----:B-1----:R-:W-:-:S15]  /*3610*/  R2UR UR42, R0 ;  /* 0x00000000002a72ca */ /* 0x002fde00000e0000 */
.L_x_71:
[----:B------:R-:W-:Y:S02]  /*3620*/  LEA R0, R10, UR26, 0x3 ;  /* 0x0000001a0a007c11 */ /* 0x000fe4000f8e18ff */
[----:B------:R-:W-:Y:S02]  /*3630*/  SHF.L.U32 R2, R9, 0x1f, RZ ;  /* 0x0000001f09027819 */ /* 0x000fe400000006ff */
[----:B------:R-:W-:Y:S01]  /*3640*/  PLOP3.LUT P0, PT, PT, PT, UP4, 0x80, 0x8 ;  /* 0x000000000008781c */ /* 0x000fe20003f0f048 */
[----:B------:R-:W-:Y:S01]  /*3650*/  VIADD R3, R0, 0xb0 ;  /* 0x000000b000037836 */ /* 0x000fe20000000000 */
[----:B-1----:R-:W1:Y:S02]  /*3660*/  SYNCS.PHASECHK.TRANS64.TRYWAIT P1, [R0+URZ+0xa0], R2 ;  /* 0x0000a002000075a7 */ /* 0x002e6400080211ff */
[----:B-1-3--:R-:W-:Y:S09]  /*3670*/  @!P1 BRA `(.L_x_65) ;  /* 0x0000004000bc9947 */ /* 0x00aff20003800000 */
.L_x_130:
[----:B------:R-:W-:Y:S01]  /*3680*/  LEA R4, R10, UR26, 0x4 ;  /* 0x0000001a0a047c11 */ /* 0x000fe2000f8e20ff */
[----:B------:R-:W-:Y:S01]  /*3690*/  @UP4 ULEA UR4, UR22, UR26, 0x3 ;  /* 0x0000001a16044291 */ /* 0x000fe2000f8e18ff */
[----:B------:R-:W-:Y:S01]  /*36a0*/  PLOP3.LUT P2, PT, PT, PT, PT, 0x80, 0x8 ;  /* 0x000000000008781c */ /* 0x000fe20003f4f070 */
[----:B------:R-:W-:Y:S01]  /*36b0*/  ULEA UR30, UR31, UR26, 0x3 ;  /* 0x0000001a1f1e7291 */ /* 0x000fe2000f8e18ff */
[----:B------:R-:W-:Y:S01]  /*36c0*/  PRMT R3, RZ, 0x654, R3 ;  /* 0x00000654ff037816 */ /* 0x000fe20000000003 */
[----:B------:R-:W-:Y:S01]  /*36d0*/  ULEA UR11, UR31, UR42, 0x6 ;  /* 0x0000002a1f0b7291 */ /* 0x000fe2000f8e30ff */
[----:B------:R-:W2:Y:S01]  /*36e0*/  LDS.128 R4, [R4+0x130] ;  /* 0x0001300004047984 */ /* 0x000ea20000000c00 */
[----:B-1----:R-:W-:Y:S02]  /*36f0*/  @P0 SHF.L.U32 R2, R8, 0x1f, RZ ;  /* 0x0000001f08020819 */ /* 0x002fe400000006ff */
[----:B------:R-:W-:Y:S01]  /*3700*/  SHF.L.U32 R0, R11, 0x1f, RZ ;  /* 0x0000001f0b007819 */ /* 0x000fe200000006ff */
[----:B------:R-:W-:Y:S01]  /*3710*/  @!PT LDS RZ, [RZ] ;  /* 0x00000000fffff984 */ /* 0x000fe20000000800 */
[----:B------:R-:W-:Y:S01]  /*3720*/  @!PT LDS RZ, [RZ] ;  /* 0x00000000fffff984 */ /* 0x000fe20000000800 */
[----:B------:R-:W-:Y:S01]  /*3730*/  @!PT LDS RZ, [RZ] ;  /* 0x00000000fffff984 */ /* 0x000fe20000000800 */
[----:B------:R-:W-:Y:S01]  /*3740*/  @!PT LDS RZ, [RZ] ;  /* 0x00000000fffff984 */ /* 0x000fe20000000800 */
[----:B------:R1:W-:Y:S06]  /*3750*/  MEMBAR.ALL.CTA ;  /* 0x0000000000007992 */ /* 0x0003ec0000008000 */
[----:B-1----:R-:W1:Y:S02]  /*3760*/  FENCE.VIEW.ASYNC.S ;  /* 0x00000000000073c6 */ /* 0x002e640000000000 */
[----:B-1----:R1:W-:Y:S01]  /*3770*/  SYNCS.ARRIVE.TRANS64.RED.A1T0 RZ, [R3+URZ], RZ ;  /* 0x000000ff03ff79a7 */ /* 0x0023e200081004ff */
[----:B------:R1:W3:Y:S01]  /*3780*/  @P0 SYNCS.PHASECHK.TRANS64.TRYWAIT P2, [UR4], R2 ;  /* 0x00000002ff0005a7 */ /* 0x0002e20008041104 */
[----:B--2---:R-:W-:Y:S01]  /*3790*/  LOP3.LUT P1, RZ, R6, 0x1, RZ, 0xc0, !PT ;  /* 0x0000000106ff7812 */ /* 0x004fe2000782c0ff */
[----:B------:R-:W2:Y:S02]  /*37a0*/  SYNCS.PHASECHK.TRANS64.TRYWAIT P0, [UR30+0xe0], R0 ;  /* 0x0000e000ff0075a7 */ /* 0x000ea4000800111e */
[----:B-123--:R-:W-:Y:S10]  /*37b0*/  @!P0 BRA `(.L_x_66) ;  /* 0x0000004000808947 */ /* 0x00eff40003800000 */
.L_x_132:
[----:B------:R-:W-:Y:S01]  /*37c0*/  IADD3 R10, PT, PT, R10, 0x1, RZ ;  /* 0x000000010a0a7810 */ /* 0x000fe20007ffe0ff */
[----:B------:R-:W-:Y:S06]  /*37d0*/  BRA.U !UP4, `(.L_x_67) ;  /* 0x000000010cc07547 */ /* 0x000fec000b800000 */
[----:B------:R-:W-:Y:S01]  /*37e0*/  UPLOP3.LUT UP2, UPT, UPT, UPT, UPT, 0x40, 0x4 ;  /* 0x000000000004789c */ /* 0x000fe20003f4e870 */
[----:B------:R-:W-:Y:S01]  /*37f0*/  UMOV UR24, UR41 ;  /* 0x0000002900187c82 */ /* 0x000fe20008000000 */
[----:B------:R-:W-:Y:S01]  /*3800*/  UMOV UR23, UR40 ;  /* 0x0000002800177c82 */ /* 0x000fe20008000000 */
[----:B------:R-:W-:-:S08]  /*3810*/  UMOV UR10, UR22 ;  /* 0x00000016000a7c82 */ /* 0x000fd00008000000 */
.L_x_70:
[----:B------:R-:W-:Y:S02]  /*3820*/  UIADD3 UR24, UPT, UPT, UR24, 0x1, URZ ;  /* 0x0000000118187890 */ /* 0x000fe4000fffe0ff */
[----:B--2---:R-:W-:Y:S02]  /*3830*/  ULEA UR5, UR10, UR26, 0x3 ;  /* 0x0000001a0a057291 */ /* 0x004fe4000f8e18ff */
[----:B------:R-:W-:Y:S01]  /*3840*/  UISETP.NE.AND UP3, UPT, UR24, URZ, UPT ;  /* 0x000000ff1800728c */ /* 0x000fe2000bf65270 */
[----:B---3--:R-:W-:Y:S10]  /*3850*/  @P2 BRA `(.L_x_68) ;  /* 0x00000000000c2947 */ /* 0x008ff40003800000 */
[----:B-1----:R-:W-:Y:S04]  /*3860*/  SHF.L.U32 R2, R8, 0x1f, RZ ;  /* 0x0000001f08027819 */ /* 0x002fe800000006ff */
[----:B------:R-:W1:Y:S02]  /*3870*/  SYNCS.PHASECHK.TRANS64.TRYWAIT P0, [UR5], R2 ;  /* 0x00000002ff0075a7 */ /* 0x000e640008001105 */
[----:B-1----:R-:W-:Y:S05]  /*3880*/  @!P0 BRA `(.L_x_69) ;  /* 0x0000004000648947 */ /* 0x002fea0003800000 */
.L_x_68:
[----:B------:R-:W-:Y:S01]  /*3890*/  UISETP.NE.AND UP0, UPT, UR23, 0x1, UPT ;  /* 0x000000011700788c */ /* 0x000fe2000bf05270 */
[----:B------:R-:W-:Y:S01]  /*38a0*/  PLOP3.LUT P2, PT, PT, PT, PT, 0x80, 0x8 ;  /* 0x000000000008781c */ /* 0x000fe20003f4f070 */
[----:B------:R-:W-:Y:S02]  /*38b0*/  UIADD3 UR4, UPT, UPT, UR10, 0x1, URZ ;  /* 0x000000010a047890 */ /* 0x000fe4000fffe0ff */
[----:B------:R-:W-:Y:S02]  /*38c0*/  UIADD3 UR25, UPT, UPT, UR5, 0x40, URZ ;  /* 0x0000004005197890 */ /* 0x000fe4000fffe0ff */
[----:B------:R-:W-:Y:S01]  /*38d0*/  UISETP.NE.AND UP1, UPT, UR4, 0x8, UPT ;  /* 0x000000080400788c */ /* 0x000fe2000bf25270 */
[----:B------:R-:W-:Y:S01]  /*38e0*/  PLOP3.LUT P0, PT, PT, PT, UP0, 0x80, 0x8 ;  /* 0x000000000008781c */ /* 0x000fe20003f0f008 */
[----:B------:R-:W-:Y:S02]  /*38f0*/  UIADD3 UR23, UPT, UPT, UR23, -0x1, URZ ;  /* 0xffffffff17177890 */ /* 0x000fe4000fffe0ff */
[----:B------:R-:W-:Y:S02]  /*3900*/  USEL UR6, URZ, 0x1, UP1 ;  /* 0x00000001ff067887 */ /* 0x000fe40008800000 */
[----:B------:R-:W-:Y:S01]  /*3910*/  USEL UR22, UR4, URZ, UP1 ;  /* 0x000000ff04167287 */ /* 0x000fe20008800000 */
[----:B------:R-:W-:Y:S01]  /*3920*/  UMOV UR7, 0x40004040 ;  /* 0x4000404000077882 */ /* 0x000fe20000000000 */
[----:B------:R-:W-:Y:S02]  /*3930*/  UMOV UR5, 0x40004040 ;  /* 0x4000404000057882 */ /* 0x000fe40000000000 */
[----:B------:R-:W-:Y:S01]  /*3940*/  @UP0 ULEA UR4, UR22, UR26, 0x3 ;  /* 0x0000001a16040291 */ /* 0x000fe2000f8e18ff */
[----:B------:R-:W-:Y:S01]  /*3950*/  LOP3.LUT R8, R8, UR6, RZ, 0x3c, !PT ;  /* 0x0000000608087c12 */ /* 0x000fe2000f8e3cff */
[----:B------:R-:W-:Y:S01]  /*3960*/  ULEA UR6, UR10, UR29, 0x9 ;  /* 0x0000001d0a067291 */ /* 0x000fe2000f8e48ff */
[----:B------:R-:W-:Y:S02]  /*3970*/  UMOV UR21, 0x40004040 ;  /* 0x4000404000157882 */ /* 0x000fe40000000000 */
[----:B-1----:R-:W-:Y:S01]  /*3980*/  @P0 SHF.L.U32 R0, R8, 0x1f, RZ ;  /* 0x0000001f08000819 */ /* 0x002fe200000006ff */
[----:B------:R-:W-:Y:S02]  /*3990*/  UIADD3 UR20, UPT, UPT, UR6, 0x2, URZ ;  /* 0x0000000206147890 */ /* 0x000fe4000fffe0ff */
[----:B------:R-:W-:Y:S01]  /*39a0*/  UIADD3 UR16, UPT, UPT, UR6, 0x4, URZ ;  /* 0x0000000406107890 */ /* 0x000fe2000fffe0ff */
[----:B------:R2:W3:Y:S01]  /*39b0*/  @P0 SYNCS.PHASECHK.TRANS64.TRYWAIT P2, [UR4], R0 ;  /* 0x00000000ff0005a7 */ /* 0x0004e20008041104 */
[----:B------:R-:W-:Y:S02]  /*39c0*/  ULEA UR4, UR10, UR28, 0xa ;  /* 0x0000001c0a047291 */ /* 0x000fe4000f8e50ff */
[----:B------:R-:W-:Y:S02]  /*39d0*/  UIADD3 UR12, UPT, UPT, UR6, 0x6, URZ ;  /* 0x00000006060c7890 */ /* 0x000fe4000fffe0ff */
[----:B------:R-:W-:Y:S02]  /*39e0*/  UIADD3 UR18, UPT, UPT, UR4, 0x2, URZ ;  /* 0x0000000204127890 */ /* 0x000fe4000fffe0ff */
[----:B------:R-:W-:Y:S02]  /*39f0*/  UIADD3 UR14, UPT, UPT, UR4, 0x4, URZ ;  /* 0x00000004040e7890 */ /* 0x000fe4000fffe0ff */
[----:B------:R-:W-:Y:S01]  /*3a00*/  UIADD3 UR8, UPT, UPT, UR4, 0x6, URZ ;  /* 0x0000000604087890 */ /* 0x000fe2000fffe0ff */
[----:B------:R2:W-:Y:S01]  /*3a10*/  UTCIMMA gdesc[UR4], gdesc[UR6], tmem[UR11], tmem[UR38], idesc[UR39], UP2 ;  /* 0x00ff2606040075ea */ /* 0x0005e2000900010b */
[----:B------:R-:W-:Y:S01]  /*3a20*/  UPLOP3.LUT UP2, UPT, UPT, UPT, UPT, 0x80, 0x8 ;  /* 0x000000000008789c */ /* 0x000fe20003f4f070 */
[----:B------:R-:W-:Y:S01]  /*3a30*/  UMOV UR19, 0x40004040 ;  /* 0x4000404000137882 */ /* 0x000fe20000000000 */
[----:B------:R-:W-:Y:S01]  /*3a40*/  UMOV UR17, 0x40004040 ;  /* 0x4000404000117882 */ /* 0x000fe20000000000 */
[----:B------:R2:W-:Y:S01]  /*3a50*/  UTCIMMA gdesc[UR18], gdesc[UR20], tmem[UR11], tmem[UR36], idesc[UR37], UPT ;  /* 0x00ff2414120075ea */ /* 0x0005e2000b80010b */
[----:B------:R-:W-:Y:S01]  /*3a60*/  UMOV UR15, 0x40004040 ;  /* 0x40004040000f7882 */ /* 0x000fe20000000000 */
[----:B------:R-:W-:Y:S01]  /*3a70*/  UMOV UR13, 0x40004040 ;  /* 0x40004040000d7882 */ /* 0x000fe20000000000 */
[----:B------:R-:W-:Y:S01]  /*3a80*/  UMOV UR9, 0x40004040 ;  /* 0x4000404000097882 */ /* 0x000fe20000000000 */
[----:B------:R2:W-:Y:S01]  /*3a90*/  UTCIMMA gdesc[UR14], gdesc[UR16], tmem[UR11], tmem[UR34], idesc[UR35], UPT ;  /* 0x00ff22100e0075ea */ /* 0x0005e2000b80010b */
[----:B------:R2:W-:Y:S01]  /*3aa0*/  UTCIMMA gdesc[UR8], gdesc[UR12], tmem[UR11], tmem[UR32], idesc[UR33], UPT ;  /* 0x00ff200c080075ea */ /* 0x0005e2000b80010b */
[----:B------:R2:W-:Y:S01]  /*3ab0*/  UTCBAR.MULTICAST [UR25], URZ, UR27 ;  /* 0x000000ff190073e9 */ /* 0x0005e2000800081b */
[----:B------:R-:W-:Y:S01]  /*3ac0*/  UMOV UR10, UR22 ;  /* 0x00000016000a7c82 */ /* 0x000fe20008000000 */
[----:B------:R-:W-:Y:S05]  /*3ad0*/  BRA.U UP3, `(.L_x_70) ;  /* 0xfffffffd03507547 */ /* 0x000fea000b83ffff */
.L_x_67:
[----:B--2---:R-:W-:Y:S01]  /*3ae0*/  UIADD3 UR4, UPT, UPT, UR31, 0x1, URZ ;  /* 0x000000011f047890 */ /* 0x004fe2000fffe0ff */
[C---:B------:R-:W-:Y:S01]  /*3af0*/  ISETP.NE.AND P0, PT, R10.reuse, 0x2, PT ;  /* 0x000000020a00780c */ /* 0x040fe20003f05270 */
[----:B------:R-:W-:Y:S02]  /*3b00*/  UIADD3 UR5, UPT, UPT, UR30, 0xc0, URZ ;  /* 0x000000c01e057890 */ /* 0x000fe4000fffe0ff */
[----:B------:R-:W-:Y:S01]  /*3b10*/  UISETP.NE.AND UP0, UPT, UR4, 0x4, UPT ;  /* 0x000000040400788c */ /* 0x000fe2000bf05270 */
[----:B-1----:R-:W-:Y:S02]  /*3b20*/  SEL R0, RZ, 0x1, P0 ;  /* 0x00000001ff007807 */ /* 0x002fe40000000000 */
[----:B------:R-:W-:Y:S01]  /*3b30*/  SEL R10, R10, RZ, P0 ;  /* 0x000000ff0a0a7207 */ /* 0x000fe20000000000 */
[----:B------:R-:W-:Y:S01]  /*3b40*/  USEL UR6, URZ, 0x1, UP0 ;  /* 0x00000001ff067887 */ /* 0x000fe20008000000 */
[----:B------:R-:W-:Y:S01]  /*3b50*/  LOP3.LUT R9, R9, R0, RZ, 0x3c, !PT ;  /* 0x0000000009097212 */ /* 0x000fe200078e3cff */
[----:B------:R-:W-:Y:S01]  /*3b60*/  USEL UR31, UR4, URZ, UP0 ;  /* 0x000000ff041f7287 */ /* 0x000fe20008000000 */
[----:B------:R1:W-:Y:S03]  /*3b70*/  UTCBAR [UR5], URZ ;  /* 0x000000ff050073e9 */ /* 0x0003e600080000ff */
[----:B------:R-:W-:Y:S01]  /*3b80*/  LOP3.LUT R11, R11, UR6, RZ, 0x3c, !PT ;  /* 0x000000060b0b7c12 */ /* 0x000fe2000f8e3cff */
[----:B------:R-:W-:Y:S07]  /*3b90*/  @P1 BRA `(.L_x_71) ;  /* 0xfffffff800a01947 */ /* 0x000fee000383ffff */
[----:B------:R-:W2:Y:S01]  /*3ba0*/  S2UR UR8, SR_CgaCtaId ;  /* 0x00000000000879c3 */ /* 0x000ea20000008800 */
[----:B------:R-:W-:Y:S01]  /*3bb0*/  ELECT P0, URZ, PT ;  /* 0x0000000000ff782f */ /* 0x000fe20003800000 */
[----:B------:R-:W-:Y:S01]  /*3bc0*/  IMAD.MOV.U32 R0, RZ, RZ, 0x1 ;  /* 0x00000001ff007424 */ /* 0x000fe200078e00ff */
[----:B------:R-:W-:Y:S01]  /*3bd0*/  UIADD3 UR26, UPT, UPT, UR26, 0xe0, URZ ;  /* 0x000000e01a1a7890 */ /* 0x000fe2000fffe0ff */
[----:B------:R-:W-:Y:S01]  /*3be0*/  SHF.L.U32 R2, R11, 0x1f, RZ ;  /* 0x0000001f0b027819 */ /* 0x000fe200000006ff */
[----:B------:R-:W-:-:S03]  /*3bf0*/  UMOV UR4, 0x40 ;  /* 0x0000004000047882 */ /* 0x000fc60000000000 */
[----:B------:R-:W-:Y:S01]  /*3c00*/  UVIRTCOUNT.DEALLOC.SMPOOL 0x80 ;  /* 0x000000800000784c */ /* 0x000fe20000000000 */
[----:B--2---:R-:W-:Y:S02]  /*3c10*/  ULEA UR8, UR8, UR4, 0x18 ;  /* 0x0000000408087291 */ /* 0x004fe4000f8ec0ff */
[----:B------:R-:W-:-:S07]  /*3c20*/  ULEA UR4, UR31, UR26, 0x3 ;  /* 0x0000001a1f047291 */ /* 0x000fce000f8e18ff */
[----:B------:R2:W-:Y:S02]  /*3c30*/  @P0 STS.U8 [UR8+0x1c], R0 ;  /* 0x00001c00ff000988 */ /* 0x0005e40008000008 */
[----:B------:R-:W4:Y:S02]  /*3c40*/  SYNCS.PHASECHK.TRANS64.TRYWAIT P0, [UR4], R2 ;  /* 0x00000002ff0075a7 */ /* 0x000f240008001104 */
[----:B--2-4-:R-:W-:Y:S05]  /*3c50*/  @!P0 BRA `(.L_x_72) ;  /* 0x0000003c00888947 */ /* 0x014fea0003800000 */
.L_x_135:
[----:B------:R-:W-:-:S04]  /*3c60*/  UIADD3 UR4, UPT, UPT, UR31, 0x1, URZ ;  /* 0x000000011f047890 */ /* 0x000fc8000fffe0ff */
[----:B------:R-:W-:-:S04]  /*3c70*/  UISETP.NE.AND UP0, UPT, UR4, 0x4, UPT ;  /* 0x000000040400788c */ /* 0x000fc8000bf05270 */
[----:B------:R-:W-:Y:S02]  /*3c80*/  USEL UR6, URZ, 0x1, UP0 ;  /* 0x00000001ff067887 */ /* 0x000fe40008000000 */
[----:B------:R-:W-:-:S04]  /*3c90*/  USEL UR4, UR4, URZ, UP0 ;  /* 0x000000ff04047287 */ /* 0x000fc80008000000 */
[----:B-1----:R-:W-:Y:S01]  /*3ca0*/  ULEA UR5, UR4, UR26, 0x3 ;  /* 0x0000001a04057291 */ /* 0x002fe2000f8e18ff */
[----:B--2---:R-:W-:-:S04]  /*3cb0*/  LOP3.LUT R2, R11, UR6, RZ, 0x3c, !PT ;  /* 0x000000060b027c12 */ /* 0x004fc8000f8e3cff */
[----:B------:R-:W-:-:S04]  /*3cc0*/  SHF.L.U32 R3, R2, 0x1f, RZ ;  /* 0x0000001f02037819 */ /* 0x000fc800000006ff */
[----:B------:R-:W1:Y:S02]  /*3cd0*/  SYNCS.PHASECHK.TRANS64.TRYWAIT P0, [UR5], R3 ;  /* 0x00000003ff0075a7 */ /* 0x000e640008001105 */
[----:B-1----:R-:W-:Y:S05]  /*3ce0*/  @!P0 BRA `(.L_x_73) ;  /* 0x0000003c007c8947 */ /* 0x002fea0003800000 */
.L_x_137:
        /* <DEDUP_REMOVED lines=9> */
.L_x_139:
[----:B------:R-:W-:-:S04]  /*3d80*/  UIADD3 UR4, UPT, UPT, UR4, 0x1, URZ ;  /* 0x0000000104047890 */ /* 0x000fc8000fffe0ff */
[----:B------:R-:W-:-:S04]  /*3d90*/  UISETP.NE.AND UP0, UPT, UR4, 0x4, UPT ;  /* 0x000000040400788c */ /* 0x000fc8000bf05270 */
[----:B------:R-:W-:Y:S02]  /*3da0*/  USEL UR5, URZ, 0x1, UP0 ;  /* 0x00000001ff057887 */ /* 0x000fe40008000000 */
[----:B------:R-:W-:-:S04]  /*3db0*/  USEL UR4, UR4, URZ, UP0 ;  /* 0x000000ff04047287 */ /* 0x000fc80008000000 */
[----:B------:R-:W-:Y:S01]  /*3dc0*/  ULEA UR4, UR4, UR26, 0x3 ;  /* 0x0000001a04047291 */ /* 0x000fe2000f8e18ff */
[----:B------:R-:W-:-:S04]  /*3dd0*/  LOP3.LUT R2, R2, UR5, RZ, 0x3c, !PT ;  /* 0x0000000502027c12 */ /* 0x000fc8000f8e3cff */
[----:B------:R-:W-:-:S04]  /*3de0*/  SHF.L.U32 R2, R2, 0x1f, RZ ;  /* 0x0000001f02027819 */ /* 0x000fc800000006ff */
[----:B------:R-:W2:Y:S02]  /*3df0*/  SYNCS.PHASECHK.TRANS64.TRYWAIT P0, [UR4], R2 ;  /* 0x00000002ff0075a7 */ /* 0x000ea40008001104 */
[----:B--2---:R-:W-:Y:S05]  /*3e00*/  @!P0 BRA `(.L_x_75) ;  /* 0x0000003c00648947 */ /* 0x004fea0003800000 */
.L_x_141:
[----:B------:R-:W-:Y:S01]  /*3e10*/  NOP ;  /* 0x0000000000007918 */ /* 0x000fe20000000000 */
[----:B-1----:R-:W1:Y:S01]  /*3e20*/  LDS R0, [UR8+0x14] ;  /* 0x00001408ff007984 */ /* 0x002e620008000800 */
[----:B------:R-:W-:Y:S01]  /*3e30*/  ULOP3.LUT UR4, UR42, 0xffff, URZ, 0xc0, !UPT ;  /* 0x0000ffff2a047892 */ /* 0x000fe2000f8ec0ff */
[----:B------:R-:W-:Y:S01]  /*3e40*/  UMOV UR5, 0xffff ;  /* 0x0000ffff00057882 */ /* 0x000fe20000000000 */
[----:B------:R-:W-:Y:S02]  /*3e50*/  UMOV UR6, 0x1 ;  /* 0x0000000100067882 */ /* 0x000fe40000000000 */
[----:B------:R-:W-:-:S04]  /*3e60*/  USHF.R.U32.HI UR4, URZ, 0x5, UR4 ;  /* 0x00000005ff047899 */ /* 0x000fc80008011604 */
[----:B------:R-:W-:Y:S02]  /*3e70*/  USHF.L.U32 UR5, UR5, UR4, URZ ;  /* 0x0000000405057299 */ /* 0x000fe400080006ff */
[----:B------:R-:W-:-:S04]  /*3e80*/  USHF.L.U32 UR4, UR6, UR4, URZ ;  /* 0x0000000406047299 */ /* 0x000fc800080006ff */
[----:B-1----:R-:W-:-:S04]  /*3e90*/  LOP3.LUT R0, R0, UR5, RZ, 0xc0, !PT ;  /* 0x0000000500007c12 */ /* 0x002fc8000f8ec0ff */
[----:B------:R-:W-:-:S13]  /*3ea0*/  ISETP.NE.AND P0, PT, R0, UR5, PT ;  /* 0x0000000500007c0c */ /* 0x000fda000bf05270 */
[----:B------:R-:W-:Y:S05]  /*3eb0*/  @P0 BRA `(.L_x_76) ;  /* 0x0000000000580947 */ /* 0x000fea0003800000 */
[----:B------:R-:W1:Y:S02]  /*3ec0*/  LDS R0, [UR8+0x18] ;  /* 0x00001808ff007984 */ /* 0x000e640008000800 */
[----:B-1----:R-:W-:-:S04]  /*3ed0*/  LOP3.LUT R0, R0, UR4, RZ, 0xc0, !PT ;  /* 0x0000000400007c12 */ /* 0x002fc8000f8ec0ff */
[----:B------:R-:W-:-:S13]  /*3ee0*/  ISETP.NE.AND P0, PT, R0, UR4, PT ;  /* 0x0000000400007c0c */ /* 0x000fda000bf05270 */
[----:B------:R-:W-:Y:S05]  /*3ef0*/  @P0 BRA `(.L_x_77) ;  /* 0x00000000003c0947 */ /* 0x000fea0003800000 */
[----:B------:R-:W1:Y:S01]  /*3f00*/  S2R R2, SR_LANEID ;  /* 0x0000000000027919 */ /* 0x000e620000000000 */
[----:B------:R-:W-:-:S06]  /*3f10*/  ULOP3.LUT UR5, URZ, UR5, URZ, 0x33, !UPT ;  /* 0x00000005ff057292 */ /* 0x000fcc000f8e33ff */
[----:B------:R-:W-:-:S04]  /*3f20*/  IMAD.U32 R0, RZ, RZ, UR5 ;  /* 0x00000005ff007e24 */ /* 0x000fc8000f8e00ff */
[----:B------:R2:W4:Y:S02]  /*3f30*/  REDUX UR7, R0 ;  /* 0x00000000000773c4 */ /* 0x0005240000000000 */
[----:B------:R1:W-:Y:S01]  /*3f40*/  UTCATOMSWS.AND URZ, UR5 ;  /* 0x0000000500ff79e3 */ /* 0x0003e20008000000 */
[----:B--2---:R-:W-:Y:S01]  /*3f50*/  LOP3.LUT R0, RZ, UR4, RZ, 0x33, !PT ;  /* 0x00000004ff007c12 */ /* 0x004fe2000f8e33ff */
[----:B------:R-:W-:Y:S02]  /*3f60*/  VOTEU.ANY UR4, UPT, PT ;  /* 0x0000000000047886 */ /* 0x000fe400038e0100 */
[----:B------:R-:W-:Y:S02]  /*3f70*/  UFLO.U32 UR4, UR4 ;  /* 0x00000004000472bd */ /* 0x000fe400080e0000 */
[----:B------:R-:W2:Y:S04]  /*3f80*/  REDUX UR6, R0 ;  /* 0x00000000000673c4 */ /* 0x000ea80000000000 */
[----:B-1----:R-:W-:-:S02]  /*3f90*/  ISETP.EQ.U32.AND P0, PT, R2, UR4, PT ;  /* 0x0000000402007c0c */ /* 0x002fc4000bf02070 */
[----:B----4-:R-:W-:-:S11]  /*3fa0*/  MOV R2, UR7 ;  /* 0x0000000700027c02 */ /* 0x010fd60008000f00 */
[----:B------:R1:W-:Y:S01]  /*3fb0*/  @P0 ATOMS.AND RZ, [UR8+0x14], R2 ;  /* 0x00001402ffff098c */ /* 0x0003e2000a800008 */
[----:B--2---:R-:W-:-:S05]  /*3fc0*/  IMAD.U32 R0, RZ, RZ, UR6 ;  /* 0x00000006ff007e24 */ /* 0x004fca000f8e00ff */
[----:B------:R1:W-:Y:S01]  /*3fd0*/  @P0 ATOMS.AND RZ, [UR8+0x18], R0 ;  /* 0x00001800ffff098c */ /* 0x0003e2000a800008 */
[----:B------:R-:W-:Y:S05]  /*3fe0*/  BRA `(.L_x_78) ;  /* 0x0000000000147947 */ /* 0x000fea0003800000 */
.L_x_77:
[----:B------:R-:W-:Y:S02]  /*3ff0*/  MOV R2, 0x4010 ;  /* 0x0000401000027802 */ /* 0x000fe40000000f00 */
[----:B---3-5:R-:W-:Y:S05]  /*4000*/  CALL.REL.NOINC `($__internal_0_$__cuda_sm10x_tcgen05_guardrail_trap_col_being_dealloced_not_returned_by_alloc) ;  /* 0x0000003c00807944 */ /* 0x028fea0003c00000 */
[----:B------:R-:W-:Y:S05]  /*4010*/  BRA `(.L_x_78) ;  /* 0x0000000000087947 */ /* 0x000fea0003800000 */
.L_x_76:
[----:B------:R-:W-:Y:S02]  /*4020*/  MOV R2, 0x4040 ;  /* 0x0000404000027802 */ /* 0x000fe40000000f00 */
[----:B---3-5:R-:W-:Y:S05]  /*4030*/  CALL.REL.NOINC `($__internal_2_$__cuda_sm10x_tcgen05_guardrail_trap_unallocated_columns_being_dealloced) ;  /* 0x0000003c008c7944 */ /* 0x028fea0003c00000 */
.L_x_78:
[----:B------:R-:W-:Y:S01]  /*4040*/  NOP ;  /* 0x0000000000007918 */ /* 0x000fe20000000000 */
[----:B------:R-:W-:Y:S05]  /*4050*/  EXIT ;  /* 0x000000000000794d */ /* 0x000fea0003800000 */
.L_x_60:
[----:B------:R-:W-:-:S09]  /*4060*/  UISETP.NE.OR UP0, UPT, UR22, 0x3, !UP3 ;  /* 0x000000031600788c */ /* 0x000fd2000df05670 */
[----:B------:R-:W-:Y:S05]  /*4070*/  BRA.U UP0, `(.L_x_79) ;  /* 0x0000000d00087547 */ /* 0x000fea000b800000 */
[----:B------:R-:W1:Y:S01]  /*4080*/  LDCU UR26, c[0x0][0x370] ;  /* 0x00006e00ff1a77ac */ /* 0x000e620008000800 */
[----:B------:R-:W2:Y:S01]  /*4090*/  LDC.64 R16, c[0x0][0x348] ;  /* 0x0000d200ff107b82 */ /* 0x000ea20000000a00 */
[----:B------:R-:W-:Y:S02]  /*40a0*/  HFMA2 R13, -RZ, RZ, 0, 0 ;  /* 0x00000000ff0d7431 */ /* 0x000fe400000001ff */
[----:B------:R-:W-:Y:S01]  /*40b0*/  IMAD.MOV.U32 R15, RZ, RZ, 0x1 ;  /* 0x00000001ff0f7424 */ /* 0x000fe200078e00ff */
[----:B------:R-:W1:Y:S01]  /*40c0*/  LDCU.128 UR28, c[0x0][0xb10] ;  /* 0x00016200ff1c77ac */ /* 0x000e620008000c00 */
[----:B------:R-:W-:Y:S01]  /*40d0*/  IMAD.MOV.U32 R14, RZ, RZ, RZ ;  /* 0x000000ffff0e7224 */ /* 0x000fe200078e00ff */
[----:B------:R-:W-:Y:S01]  /*40e0*/  MOV R12, 0x2000 ;  /* 0x00002000000c7802 */ /* 0x000fe20000000f00 */
[----:B------:R-:W3:Y:S01]  /*40f0*/  LDCU UR25, c[0x0][0x374] ;  /* 0x00006e80ff1977ac */ /* 0x000ee20008000800 */
[----:B------:R-:W4:Y:S01]  /*4100*/  LDC.64 R2, c[0x0][0x888] ;  /* 0x00022200ff027b82 */ /* 0x000f220000000a00 */
[----:B------:R-:W3:Y:S01]  /*4110*/  LDCU UR16, c[0x0][0xb0c] ;  /* 0x00016180ff1077ac */ /* 0x000ee20008000800 */
[----:B------:R-:W2:Y:S06]  /*4120*/  LDCU UR35, c[0x0][0xb20] ;  /* 0x00016400ff2377ac */ /* 0x000eac0008000800 */
[----:B------:R-:W4:Y:S01]  /*4130*/  LDC.64 R4, c[0x0][0x890] ;  /* 0x00022400ff047b82 */ /* 0x000f220000000a00 */
[----:B------:R-:W2:Y:S01]  /*4140*/  LDCU UR4, c[0x0][0xb30] ;  /* 0x00016600ff0477ac */ /* 0x000ea20008000800 */
[----:B------:R-:W-:Y:S01]  /*4150*/  UMOV UR17, 0x400 ;  /* 0x0000040000117882 */ /* 0x000fe20000000000 */
[----:B-1----:R-:W-:-:S02]  /*4160*/  UIMAD.WIDE.U32 UR32, UR26, UR28, URZ ;  /* 0x0000001c1a2072a5 */ /* 0x002fc4000f8e00ff */
[----:B---3--:R-:W-:Y:S02]  /*4170*/  UIMAD.WIDE.U32 UR6, UR25, UR31, URZ ;  /* 0x0000001f190672a5 */ /* 0x008fe4000f8e00ff */
[----:B------:R-:W-:Y:S02]  /*4180*/  ULEA UR17, UR48, UR17, 0x18 ;  /* 0x0000001130117291 */ /* 0x000fe4000f8ec0ff */
[----:B------:R-:W-:Y:S02]  /*4190*/  UPLOP3.LUT UP3, UPT, UPT, UPT, UPT, 0x40, 0x4 ;  /* 0x000000000004789c */ /* 0x000fe40003f6e870 */
[----:B------:R-:W-:Y:S01]  /*41a0*/  UIADD3 UR5, UPT, UPT, UR17, 0x80, URZ ;  /* 0x0000008011057890 */ /* 0x000fe2000fffe0ff */
[----:B------:R-:W-:Y:S01]  /*41b0*/  UMOV UR32, UR33 ;  /* 0x0000002100207c82 */ /* 0x000fe20008000000 */
[----:B------:R-:W-:Y:S01]  /*41c0*/  UMOV UR27, UR7 ;  /* 0x00000007001b7c82 */ /* 0x000fe20008000000 */
[----:B------:R-:W-:Y:S02]  /*41d0*/  UISETP.GE.AND UP0, UPT, UR40, 0x1, UPT ;  /* 0x000000012800788c */ /* 0x000fe4000bf06270 */
[----:B------:R-:W-:Y:S01]  /*41e0*/  UISETP.NE.AND UP4, UPT, UR40, 0x1, UPT ;  /* 0x000000012800788c */ /* 0x000fe2000bf85270 */
[----:B------:R-:W1:Y:S01]  /*41f0*/  LDCU.64 UR14, c[0x0][0xb28] ;  /* 0x00016500ff0e77ac */ /* 0x000e620008000a00 */
[----:B------:R-:W-:-:S02]  /*4200*/  UISETP.NE.AND UP6, UPT, UR16, 0x1, UPT ;  /* 0x000000011000788c */ /* 0x000fc4000bfc5270 */
[----:B------:R-:W-:Y:S02]  /*4210*/  UISETP.NE.AND UP5, UPT, UR30, 0x1, UPT ;  /* 0x000000011e00788c */ /* 0x000fe4000bfa5270 */
[----:B------:R-:W-:Y:S02]  /*4220*/  UPRMT UR48, UR48, 0x654, UR5 ;  /* 0x0000065430307896 */ /* 0x000fe40008000005 */
[----:B------:R-:W-:Y:S02]  /*4230*/  USHF.R.U32.HI UR32, URZ, UR29, UR32 ;  /* 0x0000001dff207299 */ /* 0x000fe40008011620 */
[----:B--2---:R-:W-:Y:S02]  /*4240*/  USHF.R.U32.HI UR27, URZ, UR35, UR27 ;  /* 0x00000023ff1b7299 */ /* 0x004fe4000801161b */
[----:B------:R-:W-:-:S11]  /*4250*/  UISETP.NE.AND UP2, UPT, UR4, 0x1, UPT ;  /* 0x000000010400788c */ /* 0x000fd6000bf45270 */
.L_x_87:
[C---:B------:R-:W-:Y:S02]  /*4260*/  LEA R7, R14.reuse, UR17, 0x3 ;  /* 0x000000110e077c11 */ /* 0x040fe4000f8e18ff */
[----:B------:R-:W-:Y:S02]  /*4270*/  SHF.L.U32 R0, R13, 0x1f, RZ ;  /* 0x0000001f0d007819 */ /* 0x000fe400000006ff */
[----:B------:R-:W-:Y:S02]  /*4280*/  LEA R8, R14, UR17, 0x4 ;  /* 0x000000110e087c11 */ /* 0x000fe4000f8e20ff */
[----:B--2---:R-:W2:Y:S02]  /*4290*/  SYNCS.PHASECHK.TRANS64.TRYWAIT P0, [R7+URZ+0xa0], R0 ;  /* 0x0000a000070075a7 */ /* 0x004ea400080011ff */
[----:B--2---:R-:W-:Y:S05]  /*42a0*/  @!P0 BRA `(.L_x_80) ;  /* 0x0000003800548947 */ /* 0x004fea0003800000 */
.L_x_142:
[----:B------:R-:W3:Y:S01]  /*42b0*/  LDS.128 R8, [R8+0x130] ;  /* 0x0001300008087984 */ /* 0x000ee20000000c00 */
[----:B------:R-:W-:Y:S01]  /*42c0*/  UISETP.GE.AND UP0, UPT, UR40, 0x1, UPT ;  /* 0x000000012800788c */ /* 0x000fe2000bf06270 */
[----:B------:R-:W-:Y:S01]  /*42d0*/  @!PT LDS RZ, [RZ] ;  /* 0x00000000fffff984 */ /* 0x000fe20000000800 */
[----:B------:R-:W-:Y:S01]  /*42e0*/  @!PT LDS RZ, [RZ] ;  /* 0x00000000fffff984 */ /* 0x000fe20000000800 */
[----:B------:R-:W-:Y:S01]  /*42f0*/  @!PT LDS RZ, [RZ] ;  /* 0x00000000fffff984 */ /* 0x000fe20000000800 */
[----:B------:R-:W-:Y:S01]  /*4300*/  @!PT LDS RZ, [RZ] ;  /* 0x00000000fffff984 */ /* 0x000fe20000000800 */
[----:B------:R1:W-:Y:S06]  /*4310*/  MEMBAR.ALL.CTA ;  /* 0x0000000000007992 */ /* 0x0003ec0000008000 */
[----:B-1----:R-:W1:Y:S01]  /*4320*/  FENCE.VIEW.ASYNC.S ;  /* 0x00000000000073c6 */ /* 0x002e620000000000 */
[----:B---3--:R-:W-:Y:S11]  /*4330*/  LOP3.LUT P0, RZ, R10, 0x1, RZ, 0xc0, !PT ;  /* 0x000000010aff7812 */ /* 0x008ff6000780c0ff */
[----:B------:R-:W-:Y:S02]  /*4340*/  @!UPT UIADD3 URZ, UPT, UPT, URZ, URZ, URZ ;  /* 0x000000fffffff290 */ /* 0x000fe4000fffe0ff */
[----:B-1----:R-:W-:Y:S01]  /*4350*/  VOTEU.ANY UP1, P0 ;  /* 0x0000000000ff7886 */ /* 0x002fe20000020100 */
[----:B------:R-:W-:Y:S11]  /*4360*/  PLOP3.LUT P0, PT, PT, PT, UP1, 0x80, 0x8 ;  /* 0x000000000008781c */ /* 0x000ff60003f0f018 */
[----:B------:R-:W-:Y:S02]  /*4370*/  @!UPT UIADD3 URZ, UPT, UPT, URZ, URZ, URZ ;  /* 0x000000fffffff290 */ /* 0x000fe4000fffe0ff */
[----:B--2---:R-:W-:Y:S02]  /*4380*/  @P0 SHF.R.U32.HI R0, RZ, 0x10, R9 ;  /* 0x00000010ff000819 */ /* 0x004fe40000011609 */
[----:B------:R-:W-:Y:S02]  /*4390*/  @P0 MOV R6, R8 ;  /* 0x0000000800060202 */ /* 0x000fe40000000f00 */
[----:B------:R-:W-:Y:S01]  /*43a0*/  @P0 R2UR UR4, R0 ;  /* 0x00000000000402ca */ /* 0x000fe200000e0000 */
[----:B------:R-:W-:Y:S01]  /*43b0*/  VIADD R0, R7, 0xb0 ;  /* 0x000000b007007836 */ /* 0x000fe20000000000 */
[----:B------:R-:W-:Y:S02]  /*43c0*/  @P0 LOP3.LUT R8, R9, 0xffff, RZ, 0xc0, !PT ;  /* 0x0000ffff09080812 */ /* 0x000fe400078ec0ff */
[----:B------:R-:W-:Y:S02]  /*43d0*/  @P0 R2UR UR6, R6 ;  /* 0x00000000060602ca */ /* 0x000fe400000e0000 */
[----:B------:R-:W-:Y:S02]  /*43e0*/  PRMT R0, RZ, 0x654, R0 ;  /* 0x00000654ff007816 */ /* 0x000fe40000000000 */
[----:B------:R-:W-:Y:S02]  /*43f0*/  @P0 R2UR UR5, R8 ;  /* 0x00000000080502ca */ /* 0x000fe400000e0000 */
[----:B------:R1:W-:Y:S03]  /*4400*/  SYNCS.ARRIVE.TRANS64.RED.A1T0 RZ, [R0+URZ], RZ ;  /* 0x000000ff00ff79a7 */ /* 0x0003e600081004ff */
[----:B------:R-:W-:Y:S04]  /*4410*/  @UP1 UMOV UR24, UR4 ;  /* 0x0000000400181c82 */ /* 0x000fe80008000000 */
[----:B------:R-:W-:Y:S04]  /*4420*/  @UP1 UMOV UR13, UR6 ;  /* 0x00000006000d1c82 */ /* 0x000fe80008000000 */
[----:B------:R-:W-:Y:S01]  /*4430*/  @UP1 UMOV UR7, UR5 ;  /* 0x0000000500071c82 */ /* 0x000fe20008000000 */
[----:B------:R-:W-:Y:S05]  /*4440*/  BRA.U !UP0, `(.L_x_81) ;  /* 0x0000000108a47547 */ /* 0x000fea000b800000 */
[----:B------:R-:W-:Y:S02]  /*4450*/  UIMAD.WIDE.U32 UR10, UR7, UR31, URZ ;  /* 0x0000001f070a72a5 */ /* 0x000fe4000f8e00ff */
[----:B------:R-:W-:Y:S02]  /*4460*/  UIMAD.WIDE.U32 UR18, UR13, UR28, URZ ;  /* 0x0000001c0d1272a5 */ /* 0x000fe4000f8e00ff */
[----:B------:R-:W-:Y:S02]  /*4470*/  USEL UR4, UR25, UR27, !UP5 ;  /* 0x0000001b19047287 */ /* 0x000fe4000e800000 */
[----:B------:R-:W-:Y:S02]  /*4480*/  USEL UR8, UR26, UR32, !UP6 ;  /* 0x000000201a087287 */ /* 0x000fe4000f000000 */
[----:B------:R-:W-:Y:S02]  /*4490*/  UIMAD.WIDE.U32 UR20, UR4, UR14, URZ ;  /* 0x0000000e041472a5 */ /* 0x000fe4000f8e00ff */
[----:B------:R-:W-:Y:S01]  /*44a0*/  UIMAD.WIDE.U32 UR22, UR8, UR14, URZ ;  /* 0x0000000e081672a5 */ /* 0x000fe2000f8e00ff */
[----:B------:R-:W-:Y:S02]  /*44b0*/  UMOV UR5, UR11 ;  /* 0x0000000b00057c82 */ /* 0x000fe40008000000 */
[----:B------:R-:W-:Y:S03]  /*44c0*/  USHF.R.U32.HI UR6, URZ, UR35, UR5 ;  /* 0x00000023ff067299 */ /* 0x000fe60008011605 */
[----:B------:R-:W-:Y:S01]  /*44d0*/  UMOV UR5, UR19 ;  /* 0x0000001300057c82 */ /* 0x000fe20008000000 */
[----:B------:R-:W-:Y:S02]  /*44e0*/  USEL UR6, UR7, UR6, !UP5 ;  /* 0x0000000607067287 */ /* 0x000fe4000e800000 */
[----:B------:R-:W-:Y:S02]  /*44f0*/  USHF.R.U32.HI UR9, URZ, UR29, UR5 ;  /* 0x0000001dff097299 */ /* 0x000fe40008011605 */
[----:B------:R-:W-:Y:S01]  /*4500*/  UIMAD.WIDE.U32 UR10, UR6, UR14, URZ ;  /* 0x0000000e060a72a5 */ /* 0x000fe2000f8e00ff */
[----:B------:R-:W-:Y:S02]  /*4510*/  UMOV UR5, UR21 ;  /* 0x0000001500057c82 */ /* 0x000fe40008000000 */
[----:B------:R-:W-:Y:S03]  /*4520*/  @UP4 USHF.R.U32.HI UR4, URZ, UR15, UR5 ;  /* 0x0000000fff044299 */ /* 0x000fe60008011605 */
[----:B------:R-:W-:Y:S01]  /*4530*/  UMOV UR5, UR23 ;  /* 0x0000001700057c82 */ /* 0x000fe20008000000 */
[----:B------:R-:W-:Y:S02]  /*4540*/  UIMAD UR4, UR40, UR4, URZ ;  /* 0x00000004280472a4 */ /* 0x000fe4000f8e02ff */
[----:B------:R-:W-:Y:S02]  /*4550*/  @UP4 USHF.R.U32.HI UR8, URZ, UR15, UR5 ;  /* 0x0000000fff084299 */ /* 0x000fe40008011605 */
[----:B------:R-:W-:Y:S02]  /*4560*/  USEL UR5, UR13, UR9, !UP6 ;  /* 0x000000090d057287 */ /* 0x000fe4000f000000 */
[----:B------:R-:W-:Y:S02]  /*4570*/  UIMAD UR9, UR40, UR8, URZ ;  /* 0x00000008280972a4 */ /* 0x000fe4000f8e02ff */
[----:B------:R-:W-:Y:S03]  /*4580*/  UISETP.GE.AND UP0, UPT, UR6, UR4, UPT ;  /* 0x000000040600728c */ /* 0x000fe6000bf06270 */
[----:B------:R-:W-:Y:S01]  /*4590*/  UMOV UR4, UR11 ;  /* 0x0000000b00047c82 */ /* 0x000fe20008000000 */
[----:B------:R-:W-:Y:S02]  /*45a0*/  UISETP.GE.OR UP0, UPT, UR5, UR9, UP0 ;  /* 0x000000090500728c */ /* 0x000fe40008706670 */
[----:B------:R-:W-:Y:S02]  /*45b0*/  USHF.R.U32.HI UR4, URZ, UR15, UR4 ;  /* 0x0000000fff047299 */ /* 0x000fe40008011604 */
[----:B------:R-:W-:Y:S02]  /*45c0*/  UIMAD.WIDE.U32 UR10, UR5, UR14, URZ ;  /* 0x0000000e050a72a5 */ /* 0x000fe4000f8e00ff */
[----:B------:R-:W-:Y:S04]  /*45d0*/  USEL UR12, UR6, UR4, !UP4 ;  /* 0x00000004060c7287 */ /* 0x000fe8000e000000 */
[----:B------:R-:W-:Y:S01]  /*45e0*/  UIADD3 UR9, UPT, UPT, -UR12, URZ, URZ ;  /* 0x000000ff0c097290 */ /* 0x000fe2000fffe1ff */
[----:B------:R-:W-:Y:S02]  /*45f0*/  @!UP0 UMOV UR4, UR11 ;  /* 0x0000000b00048c82 */ /* 0x000fe40008000000 */
[----:B------:R-:W-:Y:S02]  /*4600*/  @!UP0 USHF.R.U32.HI UR4, URZ, UR15, UR4 ;  /* 0x0000000fff048299 */ /* 0x000fe40008011604 */
[----:B------:R-:W-:Y:S02]  /*4610*/  UIMAD UR9, UR40, UR9, UR6 ;  /* 0x00000009280972a4 */ /* 0x000fe4000f8e0206 */
[----:B------:R-:W-:Y:S04]  /*4620*/  @!UP0 USEL UR4, UR5, UR4, !UP4 ;  /* 0x0000000405048287 */ /* 0x000fe8000e000000 */
[----:B------:R-:W-:Y:S02]  /*4630*/  @!UP0 UIMAD UR9, UR8, UR9, UR4 ;  /* 0x00000009080982a4 */ /* 0x000fe4000f8e0204 */
[----:B------:R-:W-:Y:S02]  /*4640*/  @!UP0 UIADD3 UR10, UPT, UPT, UR12, -UR4, URZ ;  /* 0x800000040c0a8290 */ /* 0x000fe4000fffe0ff */
[----:B------:R-:W-:Y:S02]  /*4650*/  UIADD3 UR4, UPT, UPT, -UR5, URZ, URZ ;  /* 0x000000ff05047290 */ /* 0x000fe4000fffe1ff */
[----:B------:R-:W-:Y:S02]  /*4660*/  UIADD3 UR8, UPT, UPT, -UR6, URZ, URZ ;  /* 0x000000ff06087290 */ /* 0x000fe4000fffe1ff */
[----:B------:R-:W-:Y:S02]  /*4670*/  @!UP0 UIMAD UR6, UR10, UR40, UR5 ;  /* 0x000000280a0682a4 */ /* 0x000fe4000f8e0205 */
[----:B------:R-:W-:Y:S02]  /*4680*/  UIMAD UR13, UR16, UR4, UR13 ;  /* 0x00000004100d72a4 */ /* 0x000fe4000f8e020d */
[----:B------:R-:W-:Y:S01]  /*4690*/  UIMAD UR7, UR30, UR8, UR7 ;  /* 0x000000081e0772a4 */ /* 0x000fe2000f8e0207 */
[----:B------:R-:W-:Y:S02]  /*46a0*/  @!UP0 UMOV UR5, UR9 ;  /* 0x0000000900058c82 */ /* 0x000fe40008000000 */
[----:B------:R-:W-:Y:S02]  /*46b0*/  UIMAD UR13, UR5, UR16, UR13 ;  /* 0x00000010050d72a4 */ /* 0x000fe4000f8e020d */
[----:B------:R-:W-:Y:S11]  /*46c0*/  UIMAD UR7, UR6, UR30, UR7 ;  /* 0x0000001e060772a4 */ /* 0x000ff6000f8e0207 */
[----:B------:R-:W-:Y:S01]  /*46d0*/  @!UPT UIADD3 URZ, UPT, UPT, URZ, URZ, URZ ;  /* 0x000000fffffff290 */ /* 0x000fe2000fffe0ff */
.L_x_81:
[----:B------:R-:W2:Y:S01]  /*46e0*/  @!UP2 LDCU.128 UR20, c[0x0][0xb10] ;  /* 0x00016200ff14a7ac */ /* 0x000ea20008000c00 */
[C---:B----4-:R-:W-:Y:S02]  /*46f0*/  ISETP.NE.U32.AND P1, PT, R4.reuse, RZ, PT ;  /* 0x000000ff0400720c */ /* 0x050fe40003f25070 */
[----:B------:R-:W-:Y:S02]  /*4700*/  ISETP.NE.U32.AND P0, PT, R4, RZ, PT ;  /* 0x000000ff0400720c */ /* 0x000fe40003f05070 */
[C---:B------:R-:W-:Y:S02]  /*4710*/  ISETP.NE.AND.EX P1, PT, R5.reuse, RZ, PT, P1 ;  /* 0x000000ff0500720c */ /* 0x040fe40003f25310 */
[----:B------:R-:W-:Y:S01]  /*4720*/  ISETP.NE.AND.EX P0, PT, R5, RZ, PT, P0 ;  /* 0x000000ff0500720c */ /* 0x000fe20003f05300 */
[----:B------:R-:W3:Y:S01]  /*4730*/  @!UP2 LDCU UR5, c[0x0][0xb0c] ;  /* 0x00016180ff05a7ac */ /* 0x000ee20008000800 */
[----:B------:R-:W-:Y:S01]  /*4740*/  SHF.L.U32 R6, R15, 0x1f, RZ ;  /* 0x0000001f0f067819 */ /* 0x000fe200000006ff */
[----:B--2---:R-:W-:Y:S07]  /*4750*/  UIMAD.WIDE.U32 UR8, UR13, UR20, URZ ;  /* 0x000000140d0872a5 */ /* 0x004fee000f8e00ff */
[----:B------:R-:W-:Y:S01]  /*4760*/  @!UP2 UMOV UR4, UR9 ;  /* 0x000000090004ac82 */ /* 0x000fe20008000000 */
[----:B---3--:R-:W-:Y:S02]  /*4770*/  @!UP2 UISETP.NE.AND UP0, UPT, UR5, 0x1, UPT ;  /* 0x000000010500a88c */ /* 0x008fe4000bf05270 */
[----:B------:R-:W-:Y:S02]  /*4780*/  @!UP2 USHF.R.U32.HI UR4, URZ, UR21, UR4 ;  /* 0x00000015ff04a299 */ /* 0x000fe40008011604 */
[----:B------:R-:W-:Y:S02]  /*4790*/  UIMAD.WIDE.U32 UR8, UR7, UR23, URZ ;  /* 0x00000017070872a5 */ /* 0x000fe4000f8e00ff */
[----:B------:R-:W-:Y:S02]  /*47a0*/  @!UP2 USEL UR10, UR13, UR4, !UP0 ;  /* 0x000000040d0aa287 */ /* 0x000fe4000c000000 */
[----:B------:R-:W-:Y:S03]  /*47b0*/  @!UP2 UISETP.NE.AND UP0, UPT, UR22, 0x1, UPT ;  /* 0x000000011600a88c */ /* 0x000fe6000bf05270 */
[----:B------:R-:W-:Y:S02]  /*47c0*/  @!UP2 UMOV UR6, UR9 ;  /* 0x000000090006ac82 */ /* 0x000fe40008000000 */
[----:B------:R-:W2:Y:S02]  /*47d0*/  @!UP2 LDCU UR4, c[0x0][0xb20] ;  /* 0x00016400ff04a7ac */ /* 0x000ea40008000800 */
[----:B--2---:R-:W-:Y:S04]  /*47e0*/  @!UP2 USHF.R.U32.HI UR6, URZ, UR4, UR6 ;  /* 0x00000004ff06a299 */ /* 0x004fe80008011606 */
[----:B------:R-:W-:Y:S04]  /*47f0*/  @!UP2 USEL UR6, UR7, UR6, !UP0 ;  /* 0x000000060706a287 */ /* 0x000fe8000c000000 */
[----:B------:R-:W-:Y:S02]  /*4800*/  @!UP2 UIADD3 UR4, UPT, UPT, -UR10, UR6, URZ ;  /* 0x000000060a04a290 */ /* 0x000fe4000fffe1ff */
[----:B------:R-:W-:Y:S02]  /*4810*/  @!UP2 UIADD3 UR6, UPT, UPT, UR10, -UR6, URZ ;  /* 0x800000060a06a290 */ /* 0x000fe4000fffe0ff */
[----:B------:R-:W-:Y:S02]  /*4820*/  @!UP2 UIMAD UR13, UR4, UR5, UR13 ;  /* 0x00000005040da2a4 */ /* 0x000fe4000f8e020d */
[----:B------:R-:W-:Y:S01]  /*4830*/  @!UP2 UIMAD UR7, UR6, UR22, UR7 ;  /* 0x000000160607a2a4 */ /* 0x000fe2000f8e0207 */
[----:B------:R-:W-:Y:S11]  /*4840*/  BRA.U UP3, `(.L_x_82) ;  /* 0x0000000103107547 */ /* 0x000ff6000b800000 */
[----:B------:R-:W-:Y:S04]  /*4850*/  MOV R7, UR34 ;  /* 0x0000002200077c02 */ /* 0x000fe80008000f00 */
[----:B------:R-:W-:Y:S04]  /*4860*/  SHF.L.U32 R7, R7, 0x1f, RZ ;  /* 0x0000001f07077819 */ /* 0x000fe800000006ff */
[----:B------:R-:W2:Y:S02]  /*4870*/  SYNCS.PHASECHK.TRANS64.TRYWAIT P2, [UR17+0x98], R7 ;  /* 0x00009807ff0075a7 */ /* 0x000ea40008041111 */
[----:B--2---:R-:W-:Y:S05]  /*4880*/  @!P2 BRA `(.L_x_83) ;  /* 0x0000003000f0a947 */ /* 0x004fea0003800000 */
.L_x_82:
[----:B------:R-:W-:Y:S05]  /*4890*/  @!P1 BRA `(.L_x_84) ;  /* 0x0000000000309947 */ /* 0x000fea0003800000 */
[----:B------:R-:W-:Y:S01]  /*48a0*/  ISETP.NE.U32.AND P1, PT, R2, RZ, PT ;  /* 0x000000ff0200720c */ /* 0x000fe20003f25070 */
[----:B------:R-:W2:Y:S01]  /*48b0*/  LDCU.64 UR4, c[0x0][0x358] ;  /* 0x00006b00ff0477ac */ /* 0x000ea20008000a00 */
[----:B------:R-:W-:Y:S02]  /*48c0*/  IMAD.MOV.U32 R147, RZ, RZ, 0x1 ;  /* 0x00000001ff937424 */ /* 0x000fe400078e00ff */
[----:B------:R-:W-:Y:S11]  /*48d0*/  ISETP.NE.AND.EX P1, PT, R3, RZ, PT, P1 ;  /* 0x000000ff0300720c */ /* 0x000ff60003f25310 */
[----:B------:R-:W-:Y:S02]  /*48e0*/  @!UPT UIADD3 URZ, UPT, UPT, URZ, URZ, URZ ;  /* 0x000000fffffff290 */ /* 0x000fe4000fffe0ff */
[----:B------:R-:W3:Y:S01]  /*48f0*/  @P1 LDC.64 R8, c[0x0][0x888] ;  /* 0x00022200ff081b82 */ /* 0x000ee20000000a00 */
[----:B-1----:R-:W-:Y:S04]  /*4900*/  @P1 IMAD R0, R4, UR36, RZ ;  /* 0x0000002404001c24 */ /* 0x002fe8000f8e02ff */
[----:B---3--:R-:W-:Y:S04]  /*4910*/  @P1 IMAD.WIDE R8, R0, 0x4, R8 ;  /* 0x0000000400081825 */ /* 0x008fe800078e0208 */
[----:B------:R-:W-:Y:S01]  /*4920*/  HFMA2 R0, -RZ, RZ, 0, 5.9604644775390625e-08 ;  /* 0x00000001ff007431 */ /* 0x000fe200000001ff */
[----:B--2--5:R2:W5:Y:S04]  /*4930*/  @P1 LDG.E R71, desc[UR4][R8.64] ;  /* 0x0000000408471981 */ /* 0x024568000c1e1900 */
[----:B------:R-:W-:Y:S01]  /*4940*/  @!P1 PRMT R147, R0, 0x7610, R147 ;  /* 0x0000761000939816 */ /* 0x000fe20000000093 */
[----:B--2---:R-:W3:Y:S06]  /*4950*/  @!P1 LDC R71, c[0x0][0x880] ;  /* 0x00022000ff479b82 */ /* 0x004eec0000000800 */
.L_x_84:
[----:B---3-5:R-:W-:Y:S01]  /*4960*/  @!P0 ISETP.EQ.AND P1, PT, R71, RZ, PT ;  /* 0x000000ff4700820c */ /* 0x028fe20003f22270 */
[----:B------:R-:W-:Y:S01]  /*4970*/  @!UPT UIADD3 URZ, UPT, UPT, URZ, URZ, URZ ;  /* 0x000000fffffff290 */ /* 0x000fe2000fffe0ff */
[----:B------:R-:W-:Y:S11]  /*4980*/  @!P0 BRA `(.L_x_85) ;  /* 0x0000000000188947 */ /* 0x000ff60003800000 */
[----:B------:R-:W-:Y:S02]  /*4990*/  LOP3.LUT P0, RZ, R147, 0xff, RZ, 0xc0, !PT ;  /* 0x000000ff93ff7812 */ /* 0x000fe4000780c0ff */
[----:B------:R-:W-:Y:S04]  /*49a0*/  ISETP.NE.U32.AND P1, PT, R2, RZ, PT ;  /* 0x000000ff0200720c */ /* 0x000fe80003f25070 */
[----:B------:R-:W-:Y:S04]  /*49b0*/  ISETP.NE.AND.EX P1, PT, R3, RZ, PT, P1 ;  /* 0x000000ff0300720c */ /* 0x000fe80003f25310 */
[----:B------:R-:W-:Y:S03]  /*49c0*/  PLOP3.LUT P1, PT, P1, PT, PT, 0x8, 0x80 ;  /* 0x000000000080781c */ /* 0x000fe60000f2e170 */
[----:B------:R-:W-:Y:S11]  /*49d0*/  @P0 ISETP.EQ.AND P1, PT, R71, RZ, PT ;  /* 0x000000ff4700020c */ /* 0x000ff60003f22270 */
[----:B------:R-:W-:Y:S02]  /*49e0*/  @!UPT UIADD3 URZ, UPT, UPT, URZ, URZ, URZ ;  /* 0x000000fffffff290 */ /* 0x000fe4000fffe0ff */
.L_x_85:
[----:B------:R-:W2:Y:S01]  /*49f0*/  SYNCS.PHASECHK.TRANS64.TRYWAIT P0, [UR17+0x88], R6 ;  /* 0x00008806ff0075a7 */ /* 0x000ea20008001111 */
[----:B------:R-:W-:Y:S02]  /*4a00*/  ELECT P2, URZ, PT ;  /* 0x0000000000ff782f */ /* 0x000fe40003840000 */
[----:B------:R-:W-:Y:S01]  /*4a10*/  IADD3 R14, PT, PT, R14, 0x1, RZ ;  /* 0x000000010e0e7810 */ /* 0x000fe20007ffe0ff */
[----:B--2---:R-:W-:Y:S10]  /*4a20*/  @!P0 BRA `(.L_x_86) ;  /* 0x0000003000a08947 */ /* 0x004ff40003800000 */
.L_x_145:
[----:B------:R-:W-:Y:S01]  /*4a30*/  PLOP3.LUT P1, PT, P1, P2, PT, 0xf2, 0x2f ;  /* 0x00000000002f781c */ /* 0x000fe20000f25e72 */
[----:B------:R-:W-:Y:S01]  /*4a40*/  UMOV UR18, 0x0 ;  /* 0x0000000000127882 */ /* 0x000fe20000000000 */
[----:B------:R-:W-:Y:S01]  /*4a50*/  UMOV UR19, 0x10000000 ;  /* 0x1000000000137882 */ /* 0x000fe20000000000 */
[----:B------:R-:W-:Y:S01]  /*4a60*/  UMOV UR12, UR36 ;  /* 0x00000024000c7c82 */ /* 0x000fe20008000000 */
[----:B------:R-:W-:Y:S01]  /*4a70*/  LOP3.LUT R15, R15, 0x1, RZ, 0x3c, !PT ;  /* 0x000000010f0f7812 */ /* 0x000fe200078e3cff */
[----:B------:R-:W-:Y:S01]  /*4a80*/  UPLOP3.LUT UP3, UPT, UPT, UPT, UPT, 0x80, 0x8 ;  /* 0x000000000008789c */ /* 0x000fe20003f6f070 */
[----:B------:R-:W-:Y:S07]  /*4a90*/  UMOV UR36, UR24 ;  /* 0x0000001800247c82 */ /* 0x000fee0008000000 */
[----:B-1----:R-:W-:Y:S01]  /*4aa0*/  @!P1 IADD3 R6, P0, PT, R16, 0x580, RZ ;  /* 0x0000058010069810 */ /* 0x002fe20007f1e0ff */
[----:B------:R-:W-:Y:S03]  /*4ab0*/  VOTEU.ALL UP0, P1 ;  /* 0x0000000000ff7886 */ /* 0x000fe60000800000 */
[----:B------:R-:W-:Y:S01]  /*4ac0*/  @!P1 R2UR UR5, R6 ;  /* 0x00000000060592ca */ /* 0x000fe200000e0000 */
[----:B------:R-:W-:Y:S01]  /*4ad0*/  @!P1 IMAD.X R0, RZ, RZ, R17, P0 ;  /* 0x000000ffff009224 */ /* 0x000fe200000e0611 */
[----:B------:R-:W-:Y:S01]  /*4ae0*/  @!UP0 USHF.L.U32 UR10, UR45, 0x6, URZ ;  /* 0x000000062d0a8899 */ /* 0x000fe200080006ff */
[----:B------:R-:W-:Y:S01]  /*4af0*/  ISETP.NE.AND P0, PT, R14, 0x2, PT ;  /* 0x000000020e00780c */ /* 0x000fe20003f05270 */
[----:B------:R-:W-:Y:S02]  /*4b00*/  @!UP0 USHF.L.U32 UR11, UR46, 0x7, URZ ;  /* 0x000000072e0b8899 */ /* 0x000fe400080006ff */
[----:B------:R-:W-:Y:S01]  /*4b10*/  @!P1 R2UR UR4, R0 ;  /* 0x00000000000492ca */ /* 0x000fe200000e0000 */
[----:B------:R-:W-:Y:S01]  /*4b20*/  @!UP0 UIADD3 UR8, UPT, UPT, UR17, 0x200, URZ ;  /* 0x0000020011088890 */ /* 0x000fe2000fffe0ff */
[----:B------:R-:W-:Y:S01]  /*4b30*/  SEL R0, RZ, 0x1, P0 ;  /* 0x00000001ff007807 */ /* 0x000fe20000000000 */
[----:B------:R-:W-:Y:S01]  /*4b40*/  @!UP0 UIADD3 UR9, UPT, UPT, UR17, 0x80, URZ ;  /* 0x0000008011098890 */ /* 0x000fe2000fffe0ff */
[----:B------:R-:W-:Y:S01]  /*4b50*/  SEL R14, R14, RZ, P0 ;  /* 0x000000ff0e0e7207 */ /* 0x000fe20000000000 */
[----:B------:R-:W-:Y:S01]  /*4b60*/  VOTEU.ALL UP0, P1 ;  /* 0x0000000000ff7886 */ /* 0x000fe20000800000 */
[----:B------:R-:W-:Y:S01]  /*4b70*/  LOP3.LUT R13, R13, R0, RZ, 0x3c, !PT ;  /* 0x000000000d0d7212 */ /* 0x000fe200078e3cff */
[----:B------:R-:W-:Y:S01]  /*4b80*/  IMAD.U32 R6, RZ, RZ, UR5 ;  /* 0x00000005ff067e24 */ /* 0x000fe2000f8e00ff */
[----:B------:R-:W-:Y:S02]  /*4b90*/  UIADD3 UR45, UPT, UPT, UR7, UR57, URZ ;  /* 0x00000039072d7290 */ /* 0x000fe4000fffe0ff */
[----:B------:R-:W-:Y:S03]  /*4ba0*/  UIADD3 UR46, UPT, UPT, UR13, UR60, URZ ;  /* 0x0000003c0d2e7290 */ /* 0x000fe6000fffe0ff */
[----:B------:R-:W-:Y:S01]  /*4bb0*/  IMAD.U32 R7, RZ, RZ, UR4 ;  /* 0x00000004ff077e24 */ /* 0x000fe2000f8e00ff */
[----:B------:R-:W-:Y:S04]  /*4bc0*/  @!P1 R2UR UR4, R6 ;  /* 0x00000000060492ca */ /* 0x000fe800000e0000 */
[----:B------:R-:W-:Y:S11]  /*4bd0*/  @!P1 R2UR UR5, R7 ;  /* 0x00000000070592ca */ /* 0x000ff600000e0000 */
[----:B------:R-:W-:Y:S02]  /*4be0*/  @!UPT UIADD3 URZ, UPT, UPT, URZ, URZ, URZ ;  /* 0x000000fffffff290 */ /* 0x000fe4000fffe0ff */
[----:B------:R2:W-:Y:S01]  /*4bf0*/  @!UP0 UTMALDG.3D [UR8], [UR4], desc[UR18] ;  /* 0x00001208040085b4 */ /* 0x0005e20008011000 */
[----:B------:R2:W-:Y:S01]  /*4c00*/  @!P1 SYNCS.ARRIVE.TRANS64.RED.A0TR RZ, [UR17+0x80], R12 ;  /* 0x0000800cffff99a7 */ /* 0x0005e20008300411 */
[----:B------:R-:W-:Y:S01]  /*4c10*/  SYNCS.ARRIVE.TRANS64.RED.A1T0 RZ, [UR48], RZ ;  /* 0x000000ffffff79a7 */ /* 0x000fe20008100430 */
[----:B------:R-:W-:Y:S05]  /*4c20*/  BRA.U UP1, `(.L_x_87) ;  /* 0xfffffff5018c7547 */ /* 0x000fea000b83ffff */
[----:B------:R-:W-:Y:S07]  /*4c30*/  MOV R0, UR17 ;  /* 0x0000001100007c02 */ /* 0x000fee0008000f00 */
.L_x_88:
[----:B-1----:R-:W-:-:S04]  /*4c40*/  SHF.L.U32 R2, R15, 0x1f, RZ ;  /* 0x0000001f0f027819 */ /* 0x002fc800000006ff */
[----:B------:R1:W3:Y:S03]  /*4c50*/  SYNCS.PHASECHK.TRANS64.TRYWAIT P0, [R0+URZ+0x88], R2 ;  /* 0x00008802000075a7 */ /* 0x0002e600080011ff */
[----:B---3--:R-:W-:Y:S05]  /*4c60*/  @!P0 NANOSLEEP.SYNCS 0x989680 ;  /* 0x009896800000895d */ /* 0x008fea0003900000 */
[----:B------:R-:W3:Y:S02]  /*4c70*/  @!P0 SYNCS.PHASECHK.TRANS64 P0, [R0+URZ+0x88], R2 ;  /* 0x00008802000085a7 */ /* 0x000ee400080010ff */
[----:B--23--:R-:W-:Y:S05]  /*4c80*/  @P0 EXIT ;  /* 0x000000000000094d */ /* 0x00cfea0003800000 */
[----:B------:R-:W-:Y:S05]  /*4c90*/  BRA `(.L_x_88) ;  /* 0xfffffffc00e87947 */ /* 0x000fea000383ffff */
.L_x_79:
[----:B------:R-:W-:-:S06]  /*4ca0*/  UISETP.GE.AND UP0, UPT, UR22, 0x4, UPT ;  /* 0x000000041600788c */ /* 0x000fcc000bf06270 */
[----:B------:R-:W-:-:S13]  /*4cb0*/  PLOP3.LUT P0, PT, PT, PT, UP0, 0x80, 0x8 ;  /* 0x000000000008781c */ /* 0x000fda0003f0f008 */
[----:B------:R-:W-:Y:S05]  /*4cc0*/  @!P0 EXIT ;  /* 0x000000000000894d */ /* 0x000fea0003800000 */
[----:B------:R-:W-:Y:S01]  /*4cd0*/  BAR.SYNC.DEFER_BLOCKING 0x6, 0xa0 ;  /* 0x0182800000007b1d */ /* 0x000fe20000010000 */
[C---:B------:R-:W-:Y:S01]  /*4ce0*/  IMAD.SHL.U32 R146, R142.reuse, 0x40, RZ ;  /* 0x000000408e927824 */ /* 0x040fe200078e00ff */
[C---:B------:R-:W-:Y:S01]  /*4cf0*/  R2P PR, R142.reuse, 0x6 ;  /* 0x000000068e007804 */ /* 0x040fe20000000000 */
[C---:B------:R-:W-:Y:S01]  /*4d00*/  IMAD.SHL.U32 R4, R142.reuse, 0x8, RZ ;  /* 0x000000088e047824 */ /* 0x040fe200078e00ff */
[----:B------:R-:W-:Y:S01]  /*4d10*/  SHF.L.U32 R69, R142, 0x10, RZ ;  /* 0x000000108e457819 */ /* 0x000fe200000006ff */
[----:B------:R-:W-:Y:S01]  /*4d20*/  IMAD.MOV.U32 R144, RZ, RZ, 0x20 ;  /* 0x00000020ff907424 */ /* 0x000fe200078e00ff */
[----:B------:R-:W-:Y:S02]  /*4d30*/  UMOV UR44, 0x400 ;  /* 0x00000400002c7882 */ /* 0x000fe40000000000 */
[----:B------:R-:W1:Y:S01]  /*4d40*/  LDC.64 R138, c[0x0][0x888] ;  /* 0x00022200ff8a7b82 */ /* 0x000e620000000a00 */
[----:B------:R-:W-:Y:S01]  /*4d50*/  ULEA UR44, UR48, UR44, 0x18 ;  /* 0x0000002c302c7291 */ /* 0x000fe2000f8ec0ff */
[----:B------:R-:W-:Y:S01]  /*4d60*/  LOP3.LUT R5, R146, 0x180, RZ, 0xc0, !PT ;  /* 0x0000018092057812 */ /* 0x000fe200078ec0ff */
[----:B------:R-:W-:Y:S01]  /*4d70*/  IMAD.MOV.U32 R145, RZ, RZ, 0x10 ;  /* 0x00000010ff917424 */ /* 0x000fe200078e00ff */
[----:B------:R-:W-:Y:S01]  /*4d80*/  SEL R144, R144, 0xffffffe0, !P2 ;  /* 0xffffffe090907807 */ /* 0x000fe20005000000 */
[----:B------:R-:W-:Y:S01]  /*4d90*/  UIADD3 UR4, UPT, UPT, UR44, 0x2200, URZ ;  /* 0x000022002c047890 */ /* 0x000fe2000fffe0ff */
[----:B------:R-:W-:Y:S01]  /*4da0*/  LOP3.LUT R4, R5, 0x30, R4, 0xf8, !PT ;  /* 0x0000003005047812 */ /* 0x000fe200078ef804 */
[----:B------:R-:W-:Y:S01]  /*4db0*/  HFMA2 R149, -RZ, RZ, 0, 0 ;  /* 0x00000000ff957431 */ /* 0x000fe200000001ff */
[----:B------:R-:W2:Y:S01]  /*4dc0*/  LDC.64 R140, c[0x0][0x890] ;  /* 0x00022400ff8c7b82 */ /* 0x000ea20000000a00 */
[----:B------:R-:W-:Y:S01]  /*4dd0*/  SEL R145, R145, 0xfffffff0, !P1 ;  /* 0xfffffff091917807 */ /* 0x000fe20004800000 */
[----:B------:R-:W-:Y:S01]  /*4de0*/  IMAD.MOV.U32 R68, RZ, RZ, RZ ;  /* 0x000000ffff447224 */ /* 0x000fe200078e00ff */
[----:B------:R-:W-:Y:S01]  /*4df0*/  LOP3.LUT R146, R4, 0x1e40, R146, 0xf8, !PT ;  /* 0x00001e4004927812 */ /* 0x000fe200078ef892 */
[----:B------:R-:W-:Y:S01]  /*4e00*/  IMAD.MOV.U32 R152, RZ, RZ, RZ ;  /* 0x000000ffff987224 */ /* 0x000fe200078e00ff */
[----:B------:R-:W-:-:S02]  /*4e10*/  SHF.R.U32.HI R143, RZ, 0x4, R144 ;  /* 0x00000004ff8f7819 */ /* 0x000fc40000011690 */
[----:B------:R-:W-:Y:S02]  /*4e20*/  CS2R R150, SRZ ;  /* 0x0000000000967805 */ /* 0x000fe4000001ff00 */
[----:B------:R-:W-:Y:S01]  /*4e30*/  LOP3.LUT R69, R69, 0x600000, RZ, 0xc0, !PT ;  /* 0x0060000045457812 */ /* 0x000fe200078ec0ff */
[----:B------:R-:W3:Y:S01]  /*4e40*/  LDC.64 R136, c[0x0][0x8b0] ;  /* 0x00022c00ff887b82 */ /* 0x000ee20000000a00 */
[----:B------:R-:W4:Y:S01]  /*4e50*/  LDS R0, [UR44+0x150] ;  /* 0x0001502cff007984 */ /* 0x000f220008000800 */
[----:B------:R-:W-:Y:S01]  /*4e60*/  VIADD R4, R146, UR44 ;  /* 0x0000002c92047c36 */ /* 0x000fe20008000000 */
[----:B------:R-:W-:Y:S01]  /*4e70*/  LEA.HI R143, R145, R143, RZ, 0x1c ;  /* 0x0000008f918f7211 */ /* 0x000fe200078fe0ff */
[----:B------:R-:W-:Y:S01]  /*4e80*/  IMAD.U32 R153, RZ, RZ, UR4 ;  /* 0x00000004ff997e24 */ /* 0x000fe2000f8e00ff */
[----:B------:R-:W1:Y:S01]  /*4e90*/  LDCU UR50, c[0x0][0x370] ;  /* 0x00006e00ff3277ac */ /* 0x000e620008000800 */
[--C-:B------:R-:W-:Y:S01]  /*4ea0*/  IMAD.IADD R144, R144, 0x1, R4.reuse ;  /* 0x0000000190907824 */ /* 0x100fe200078e0204 */
[----:B------:R-:W-:Y:S01]  /*4eb0*/  LEA R143, R143, R4, 0x4 ;  /* 0x000000048f8f7211 */ /* 0x000fe200078e20ff */
[----:B------:R-:W1:Y:S01]  /*4ec0*/  LDC.64 R134, c[0x0][0x8a8] ;  /* 0x00022a00ff867b82 */ /* 0x000e620000000a00 */
[----:B------:R-:W-:Y:S01]  /*4ed0*/  IMAD.IADD R145, R145, 0x1, R4 ;  /* 0x0000000191917824 */ /* 0x000fe200078e0204 */
[----:B------:R-:W1:Y:S01]  /*4ee0*/  LDCU.64 UR62, c[0x0][0x348] ;  /* 0x00006900ff3e77ac */ /* 0x000e620008000a00 */
[----:B------:R-:W1:Y:S01]  /*4ef0*/  LDCU UR41, c[0x0][0xb0c] ;  /* 0x00016180ff2977ac */ /* 0x000e620008000800 */
[----:B------:R-:W1:Y:S01]  /*4f00*/  LDCU UR39, c[0x0][0xb30] ;  /* 0x00016600ff2777ac */ /* 0x000e620008000800 */
[----:B------:R-:W1:Y:S01]  /*4f10*/  LDCU.64 UR58, c[0x0][0x888] ;  /* 0x00011100ff3a77ac */ /* 0x000e620008000a00 */
[----:B------:R-:W1:Y:S01]  /*4f20*/  LDCU.64 UR42, c[0x0][0xb28] ;  /* 0x00016500ff2a77ac */ /* 0x000e620008000a00 */
[----:B------:R-:W1:Y:S01]  /*4f30*/  LDCU.128 UR52, c[0x0][0xb10] ;  /* 0x00016200ff3477ac */ /* 0x000e620008000c00 */
[----:B------:R-:W1:Y:S01]  /*4f40*/  LDCU UR49, c[0x0][0x374] ;  /* 0x00006e80ff3177ac */ /* 0x000e620008000800 */
[----:B------:R-:W-:Y:S01]  /*4f50*/  UIADD3 UR56, UPT, UPT, UR44, 0x200, URZ ;  /* 0x000002002c387890 */ /* 0x000fe2000fffe0ff */
[----:B--2-4-:R-:W-:-:S11]  /*4f60*/  IMAD.IADD R69, R0, 0x1, R69 ;  /* 0x0000000100457824 */ /* 0x014fd600078e0245 */
.L_x_106:
[----:B------:R-:W-:Y:S02]  /*4f70*/  LEA R3, R149, UR44, 0x3 ;  /* 0x0000002c95037c11 */ /* 0x000fe4000f8e18ff */
[----:B------:R-:W-:Y:S02]  /*4f80*/  SHF.L.U32 R0, R151, 0x1f, RZ ;  /* 0x0000001f97007819 */ /* 0x000fe400000006ff */
[----:B------:R-:W-:Y:S02]  /*4f90*/  LEA R4, R149, UR44, 0x4 ;  /* 0x0000002c95047c11 */ /* 0x000fe4000f8e20ff */
[----:B--2---:R-:W2:Y:S02]  /*4fa0*/  SYNCS.PHASECHK.TRANS64.TRYWAIT P0, [R3+URZ+0xa0], R0 ;  /* 0x0000a000030075a7 */ /* 0x004ea400080011ff */
[----:B-12---:R-:W-:Y:S05]  /*4fb0*/  @!P0 BRA `(.L_x_89) ;  /* 0x0000002c00548947 */ /* 0x006fea0003800000 */
.L_x_146:
[----:B------:R-:W4:Y:S01]  /*4fc0*/  LDS.128 R4, [R4+0x130] ;  /* 0x0001300004047984 */ /* 0x000f220000000c00 */
[----:B------:R-:W-:Y:S01]  /*4fd0*/  UISETP.GE.AND UP0, UPT, UR40, 0x1, UPT ;  /* 0x000000012800788c */ /* 0x000fe2000bf06270 */
[----:B------:R-:W-:Y:S01]  /*4fe0*/  @!PT LDS RZ, [RZ] ;  /* 0x00000000fffff984 */ /* 0x000fe20000000800 */
[----:B------:R-:W-:Y:S01]  /*4ff0*/  @!PT LDS RZ, [RZ] ;  /* 0x00000000fffff984 */ /* 0x000fe20000000800 */
[----:B------:R-:W-:Y:S01]  /*5000*/  @!PT LDS RZ, [RZ] ;  /* 0x00000000fffff984 */ /* 0x000fe20000000800 */
[----:B------:R-:W-:Y:S01]  /*5010*/  @!PT LDS RZ, [RZ] ;  /* 0x00000000fffff984 */ /* 0x000fe20000000800 */
[----:B------:R1:W-:Y:S06]  /*5020*/  MEMBAR.ALL.CTA ;  /* 0x0000000000007992 */ /* 0x0003ec0000008000 */
[----:B-1----:R-:W1:Y:S01]  /*5030*/  FENCE.VIEW.ASYNC.S ;  /* 0x00000000000073c6 */ /* 0x002e620000000000 */
[----:B----4-:R-:W-:Y:S11]  /*5040*/  LOP3.LUT P0, RZ, R6, 0x1, RZ, 0xc0, !PT ;  /* 0x0000000106ff7812 */ /* 0x010ff6000780c0ff */
[----:B------:R-:W-:Y:S02]  /*5050*/  @!UPT UIADD3 URZ, UPT, UPT, URZ, URZ, URZ ;  /* 0x000000fffffff290 */ /* 0x000fe4000fffe0ff */
[----:B-1----:R-:W-:Y:S01]  /*5060*/  VOTEU.ANY UP1, P0 ;  /* 0x0000000000ff7886 */ /* 0x002fe20000020100 */
[----:B------:R-:W-:Y:S01]  /*5070*/  PLOP3.LUT P0, PT, PT, PT, UP1, 0x80, 0x8 ;  /* 0x000000000008781c */ /* 0x000fe20003f0f018 */
[----:B------:R-:W-:Y:S11]  /*5080*/  UP2UR UR47, UPR, URZ, 0x2 ;  /* 0x00000002ff2f7883 */ /* 0x000ff60008000000 */
[----:B------:R-:W-:Y:S01]  /*5090*/  @!UPT UIADD3 URZ, UPT, UPT, URZ, URZ, URZ ;  /* 0x000000fffffff290 */ /* 0x000fe2000fffe0ff */
        /* <DEDUP_REMOVED lines=13> */
[----:B------:R-:W2:Y:S01]  /*5170*/  LDCU UR12, c[0x0][0xb20] ;  /* 0x00016400ff0c77ac */ /* 0x000ea20008000800 */
[----:B------:R-:W-:Y:S02]  /*5180*/  UIMAD.WIDE.U32 UR4, UR49, UR55, URZ ;  /* 0x00000037310472a5 */ /* 0x000fe4000f8e00ff */
[----:B------:R-:W-:Y:S02]  /*5190*/  UIMAD.WIDE.U32 UR6, UR50, UR52, URZ ;  /* 0x00000034320672a5 */ /* 0x000fe4000f8e00ff */
[----:B------:R-:W-:Y:S02]  /*51a0*/  UISETP.NE.AND UP0, UPT, UR54, 0x1, UPT ;  /* 0x000000013600788c */ /* 0x000fe4000bf05270 */
[----:B------:R-:W-:Y:S02]  /*51b0*/  UIMAD.WIDE.U32 UR8, UR37, UR55, URZ ;  /* 0x00000037250872a5 */ /* 0x000fe4000f8e00ff */
[----:B------:R-:W-:Y:S02]  /*51c0*/  UIMAD.WIDE.U32 UR10, UR38, UR52, URZ ;  /* 0x00000034260a72a5 */ /* 0x000fe4000f8e00ff */
[----:B------:R-:W-:Y:S02]  /*51d0*/  UISETP.NE.AND UP1, UPT, UR41, 0x1, UPT ;  /* 0x000000012900788c */ /* 0x000fe4000bf25270 */
[----:B------:R-:W-:Y:S01]  /*51e0*/  UISETP.NE.AND UP2, UPT, UR40, 0x1, UPT ;  /* 0x000000012800788c */ /* 0x000fe2000bf45270 */
[----:B------:R-:W-:Y:S02]  /*51f0*/  UMOV UR4, UR5 ;  /* 0x0000000500047c82 */ /* 0x000fe40008000000 */
[----:B--2---:R-:W-:Y:S03]  /*5200*/  USHF.R.U32.HI UR5, URZ, UR12, UR4 ;  /* 0x0000000cff057299 */ /* 0x004fe60008011604 */
[----:B------:R-:W-:Y:S02]  /*5210*/  UMOV UR4, UR7 ;  /* 0x0000000700047c82 */ /* 0x000fe40008000000 */
[----:B------:R-:W-:Y:S02]  /*5220*/  USHF.R.U32.HI UR7, URZ, UR53, UR4 ;  /* 0x00000035ff077299 */ /* 0x000fe40008011604 */
[----:B------:R-:W-:Y:S02]  /*5230*/  USEL UR4, UR49, UR5, !UP0 ;  /* 0x0000000531047287 */ /* 0x000fe4000c000000 */
[----:B------:R-:W-:Y:S01]  /*5240*/  USEL UR7, UR50, UR7, !UP1 ;  /* 0x0000000732077287 */ /* 0x000fe2000c800000 */
[----:B------:R-:W-:Y:S01]  /*5250*/  UMOV UR5, UR9 ;  /* 0x0000000900057c82 */ /* 0x000fe20008000000 */
[----:B------:R-:W-:Y:S02]  /*5260*/  UIMAD.WIDE.U32 UR8, UR4, UR42, URZ ;  /* 0x0000002a040872a5 */ /* 0x000fe4000f8e00ff */
[----:B------:R-:W-:Y:S03]  /*5270*/  USHF.R.U32.HI UR6, URZ, UR12, UR5 ;  /* 0x0000000cff067299 */ /* 0x000fe60008011605 */
[----:B------:R-:W-:Y:S01]  /*5280*/  UMOV UR5, UR11 ;  /* 0x0000000b00057c82 */ /* 0x000fe20008000000 */
[----:B------:R-:W-:Y:S02]  /*5290*/  UIMAD.WIDE.U32 UR10, UR7, UR42, URZ ;  /* 0x0000002a070a72a5 */ /* 0x000fe4000f8e00ff */
[----:B------:R-:W-:Y:S02]  /*52a0*/  USHF.R.U32.HI UR12, URZ, UR53, UR5 ;  /* 0x00000035ff0c7299 */ /* 0x000fe40008011605 */
[----:B------:R-:W-:Y:S01]  /*52b0*/  USEL UR6, UR37, UR6, !UP0 ;  /* 0x0000000625067287 */ /* 0x000fe2000c000000 */
[----:B------:R-:W-:Y:S02]  /*52c0*/  UMOV UR5, UR9 ;  /* 0x0000000900057c82 */ /* 0x000fe40008000000 */
[----:B------:R-:W-:Y:S01]  /*52d0*/  UMOV UR10, UR11 ;  /* 0x0000000b000a7c82 */ /* 0x000fe20008000000 */
[----:B------:R-:W-:Y:S02]  /*52e0*/  @UP2 USHF.R.U32.HI UR4, URZ, UR43, UR5 ;  /* 0x0000002bff042299 */ /* 0x000fe40008011605 */
[----:B------:R-:W-:Y:S02]  /*52f0*/  @UP2 USHF.R.U32.HI UR7, URZ, UR43, UR10 ;  /* 0x0000002bff072299 */ /* 0x000fe4000801160a */
[----:B------:R-:W-:Y:S02]  /*5300*/  UIMAD UR4, UR40, UR4, URZ ;  /* 0x00000004280472a4 */ /* 0x000fe4000f8e02ff */
[----:B------:R-:W-:Y:S02]  /*5310*/  UIMAD.WIDE.U32 UR10, UR6, UR42, URZ ;  /* 0x0000002a060a72a5 */ /* 0x000fe4000f8e00ff */
[----:B------:R-:W-:Y:S02]  /*5320*/  USEL UR5, UR38, UR12, !UP1 ;  /* 0x0000000c26057287 */ /* 0x000fe4000c800000 */
[----:B------:R-:W-:Y:S02]  /*5330*/  UIMAD UR8, UR40, UR7, URZ ;  /* 0x00000007280872a4 */ /* 0x000fe4000f8e02ff */
[----:B------:R-:W-:Y:S03]  /*5340*/  UISETP.GE.AND UP0, UPT, UR6, UR4, UPT ;  /* 0x000000040600728c */ /* 0x000fe6000bf06270 */
[----:B------:R-:W-:Y:S01]  /*5350*/  UMOV UR4, UR11 ;  /* 0x0000000b00047c82 */ /* 0x000fe20008000000 */
[----:B------:R-:W-:Y:S02]  /*5360*/  UISETP.GE.OR UP0, UPT, UR5, UR8, UP0 ;  /* 0x000000080500728c */ /* 0x000fe40008706670 */
[----:B------:R-:W-:Y:S02]  /*5370*/  USHF.R.U32.HI UR4, URZ, UR43, UR4 ;  /* 0x0000002bff047299 */ /* 0x000fe40008011604 */
[----:B------:R-:W-:Y:S02]  /*5380*/  UIMAD.WIDE.U32 UR8, UR5, UR42, URZ ;  /* 0x0000002a050872a5 */ /* 0x000fe4000f8e00ff */
[----:B------:R-:W-:Y:S02]  /*5390*/  USEL UR11, UR6, UR4, !UP2 ;  /* 0x00000004060b7287 */ /* 0x000fe4000d000000 */
[----:B------:R-:W-:Y:S02]  /*53a0*/  UIADD3 UR8, UPT, UPT, -UR5, URZ, URZ ;  /* 0x000000ff05087290 */ /* 0x000fe4000fffe1ff */
[----:B------:R-:W-:Y:S01]  /*53b0*/  UIADD3 UR10, UPT, UPT, -UR11, URZ, URZ ;  /* 0x000000ff0b0a7290 */ /* 0x000fe2000fffe1ff */
[----:B------:R-:W-:Y:S01]  /*53c0*/  @!UP0 UMOV UR4, UR9 ;  /* 0x0000000900048c82 */ /* 0x000fe20008000000 */
[----:B------:R-:W-:Y:S02]  /*53d0*/  UIADD3 UR9, UPT, UPT, -UR6, URZ, URZ ;  /* 0x000000ff06097290 */ /* 0x000fe4000fffe1ff */
[----:B------:R-:W-:Y:S02]  /*53e0*/  @!UP0 USHF.R.U32.HI UR4, URZ, UR43, UR4 ;  /* 0x0000002bff048299 */ /* 0x000fe40008011604 */
[----:B------:R-:W-:Y:S02]  /*53f0*/  UIMAD UR10, UR40, UR10, UR6 ;  /* 0x0000000a280a72a4 */ /* 0x000fe4000f8e0206 */
[----:B------:R-:W-:Y:S04]  /*5400*/  @!UP0 USEL UR4, UR5, UR4, !UP2 ;  /* 0x0000000405048287 */ /* 0x000fe8000d000000 */
[----:B------:R-:W-:Y:S02]  /*5410*/  @!UP0 UIMAD UR10, UR7, UR10, UR4 ;  /* 0x0000000a070a82a4 */ /* 0x000fe4000f8e0204 */
[----:B------:R-:W-:Y:S02]  /*5420*/  @!UP0 UIADD3 UR11, UPT, UPT, UR11, -UR4, URZ ;  /* 0x800000040b0b8290 */ /* 0x000fe4000fffe0ff */
[----:B------:R-:W-:Y:S02]  /*5430*/  UIMAD UR7, UR41, UR8, UR38 ;  /* 0x00000008290772a4 */ /* 0x000fe4000f8e0226 */
[----:B------:R-:W-:Y:S02]  /*5440*/  @!UP0 UIMAD UR6, UR11, UR40, UR5 ;  /* 0x000000280b0682a4 */ /* 0x000fe4000f8e0205 */
[----:B------:R-:W-:Y:S01]  /*5450*/  UIMAD UR4, UR54, UR9, UR37 ;  /* 0x00000009360472a4 */ /* 0x000fe2000f8e0225 */
[----:B------:R-:W-:Y:S02]  /*5460*/  @!UP0 UMOV UR5, UR10 ;  /* 0x0000000a00058c82 */ /* 0x000fe40008000000 */
[----:B------:R-:W-:Y:S02]  /*5470*/  UIMAD UR38, UR5, UR41, UR7 ;  /* 0x00000029052672a4 */ /* 0x000fe4000f8e0207 */
[----:B------:R-:W-:Y:S11]  /*5480*/  UIMAD UR37, UR6, UR54, UR4 ;  /* 0x00000036062572a4 */ /* 0x000ff6000f8e0204 */
[----:B------:R-:W-:Y:S01]  /*5490*/  @!UPT UIADD3 URZ, UPT, UPT, URZ, URZ, URZ ;  /* 0x000000fffffff290 */ /* 0x000fe2000fffe0ff */
.L_x_90:
[----:B------:R-:W-:Y:S01]  /*54a0*/  UISETP.NE.AND UP0, UPT, UR39, 0x1, UPT ;  /* 0x000000012700788c */ /* 0x000fe2000bf05270 */
[----:B------:R-:W-:Y:S10]  /*54b0*/  IADD3 R149, PT, PT, R149, 0x1, RZ ;  /* 0x0000000195957810 */ /* 0x000ff40007ffe0ff */
[----:B------:R-:W2:Y:S01]  /*54c0*/  @!UP0 LDCU.128 UR12, c[0x0][0xb10] ;  /* 0x00016200ff0c87ac */ /* 0x000ea20008000c00 */
[----:B------:R-:W4:Y:S01]  /*54d0*/  @!UP0 LDCU UR5, c[0x0][0xb0c] ;  /* 0x00016180ff0587ac */ /* 0x000f220008000800 */
[----:B------:R-:W3:Y:S01]  /*54e0*/  @!UP0 LDCU UR10, c[0x0][0xb20] ;  /* 0x00016400ff0a87ac */ /* 0x000ee20008000800 */
[----:B--2---:R-:W-:Y:S02]  /*54f0*/  UIMAD.WIDE.U32 UR8, UR38, UR12, URZ ;  /* 0x0000000c260872a5 */ /* 0x004fe4000f8e00ff */
[----:B------:R-:W-:Y:S02]  /*5500*/  UIMAD.WIDE.U32 UR6, UR37, UR15, URZ ;  /* 0x0000000f250672a5 */ /* 0x000fe4000f8e00ff */
[----:B------:R-:W-:Y:S03]  /*5510*/  @!UP0 UISETP.NE.AND UP1, UPT, UR14, 0x1, UPT ;  /* 0x000000010e00888c */ /* 0x000fe6000bf25270 */
[----:B------:R-:W-:Y:S01]  /*5520*/  @!UP0 UMOV UR4, UR9 ;  /* 0x0000000900048c82 */ /* 0x000fe20008000000 */
[----:B----4-:R-:W-:Y:S02]  /*5530*/  @!UP0 UISETP.NE.AND UP2, UPT, UR5, 0x1, UPT ;  /* 0x000000010500888c */ /* 0x010fe4000bf45270 */
[----:B------:R-:W-:Y:S01]  /*5540*/  @!UP0 USHF.R.U32.HI UR4, URZ, UR13, UR4 ;  /* 0x0000000dff048299 */ /* 0x000fe20008011604 */
[----:B------:R-:W-:Y:S02]  /*5550*/  @!UP0 UMOV UR6, UR7 ;  /* 0x0000000700068c82 */ /* 0x000fe40008000000 */
[----:B---3--:R-:W-:Y:S02]  /*5560*/  @!UP0 USHF.R.U32.HI UR6, URZ, UR10, UR6 ;  /* 0x0000000aff068299 */ /* 0x008fe40008011606 */
[----:B------:R-:W-:Y:S02]  /*5570*/  @!UP0 USEL UR7, UR38, UR4, !UP2 ;  /* 0x0000000426078287 */ /* 0x000fe4000d000000 */
[----:B------:R-:W-:Y:S04]  /*5580*/  @!UP0 USEL UR6, UR37, UR6, !UP1 ;  /* 0x0000000625068287 */ /* 0x000fe8000c800000 */
[----:B------:R-:W-:Y:S02]  /*5590*/  @!UP0 UIADD3 UR4, UPT, UPT, -UR7, UR6, URZ ;  /* 0x0000000607048290 */ /* 0x000fe4000fffe1ff */
[----:B------:R-:W-:Y:S02]  /*55a0*/  @!UP0 UIADD3 UR6, UPT, UPT, UR7, -UR6, URZ ;  /* 0x8000000607068290 */ /* 0x000fe4000fffe0ff */
[----:B------:R-:W-:Y:S02]  /*55b0*/  @!UP0 UIMAD UR38, UR4, UR5, UR38 ;  /* 0x00000005042682a4 */ /* 0x000fe4000f8e0226 */
[----:B------:R-:W-:Y:S02]  /*55c0*/  @!UP0 UIMAD UR37, UR6, UR14, UR37 ;  /* 0x0000000e062582a4 */ /* 0x000fe4000f8e0225 */
[----:B------:R-:W-:Y:S09]  /*55d0*/  ULOP3.LUT UP0, URZ, UR56, 0x1b0, URZ, 0xc0, !UPT ;  /* 0x000001b038ff7892 */ /* 0x000ff2000f80c0ff */
[----:B------:R-:W-:Y:S05]  /*55e0*/  BRA.U !UP0, `(.L_x_91) ;  /* 0x0000000108407547 */ /* 0x000fea000b800000 */
[----:B------:R-:W2:Y:S01]  /*55f0*/  LDCU.64 UR8, c[0x4][0x80] ;  /* 0x01001000ff0877ac */ /* 0x000ea20008000a00 */
[----:B------:R-:W-:Y:S01]  /*5600*/  MOV R3, 0x0 ;  /* 0x0000000000037802 */ /* 0x000fe20000000f00 */
[----:B------:R-:W-:Y:S02]  /*5610*/  HFMA2 R12, -RZ, RZ, 0, 5.9604644775390625e-08 ;  /* 0x00000001ff0c7431 */ /* 0x000fe400000001ff */
[----:B------:R-:W-:Y:S02]  /*5620*/  IMAD.MOV.U32 R8, RZ, RZ, 0x70 ;  /* 0x00000070ff087424 */ /* 0x000fe400078e00ff */
[----:B------:R-:W-:Y:S01]  /*5630*/  IMAD.MOV.U32 R13, RZ, RZ, RZ ;  /* 0x000000ffff0d7224 */ /* 0x000fe200078e00ff */
[----:B------:R-:W3:Y:S01]  /*5640*/  LDCU.64 UR6, c[0x4][0x88] ;  /* 0x01001100ff0677ac */ /* 0x000ee20008000a00 */
[----:B------:R-:W4:Y:S01]  /*5650*/  LDC.64 R2, c[0x4][R3] ;  /* 0x0100000003027b82 */ /* 0x000f220000000a00 */
[----:B------:R-:W1:Y:S01]  /*5660*/  LDCU.64 UR4, c[0x4][0x8] ;  /* 0x01000100ff0477ac */ /* 0x000e620008000a00 */
[----:B--2---:R-:W-:Y:S01]  /*5670*/  MOV R5, UR9 ;  /* 0x0000000900057c02 */ /* 0x004fe20008000f00 */
[----:B------:R-:W-:Y:S01]  /*5680*/  IMAD.U32 R4, RZ, RZ, UR8 ;  /* 0x00000008ff047e24 */ /* 0x000fe2000f8e00ff */
[----:B---3--:R-:W-:Y:S01]  /*5690*/  MOV R7, UR7 ;  /* 0x0000000700077c02 */ /* 0x008fe20008000f00 */
[----:B------:R-:W-:Y:S01]  /*56a0*/  IMAD.U32 R6, RZ, RZ, UR6 ;  /* 0x00000006ff067e24 */ /* 0x000fe2000f8e00ff */
[----:B-1----:R-:W-:Y:S01]  /*56b0*/  MOV R11, UR5 ;  /* 0x00000005000b7c02 */ /* 0x002fe20008000f00 */
[----:B------:R-:W-:Y:S02]  /*56c0*/  IMAD.U32 R10, RZ, RZ, UR4 ;  /* 0x00000004ff0a7e24 */ /* 0x000fe4000f8e00ff */
[----:B------:R-:W-:Y:S07]  /*56d0*/  LEPC R20, `(.L_x_91) ;  /* 0x000000001014794e */ /* 0x000fee0000000000 */
[----:B----45:R-:W-:Y:S05]  /*56e0*/  CALL.ABS.NOINC R2 ;  /* 0x0000000002007343 */ /* 0x030fea0003c00000 */
.L_x_91:
[----:B------:R-:W-:Y:S01]  /*56f0*/  LOP3.LUT P0, RZ, R153, 0x1b0, RZ, 0xc0, !PT ;  /* 0x000001b099ff7812 */ /* 0x000fe2000780c0ff */
[----:B------:R-:W-:Y:S11]  /*5700*/  BSSY.RECONVERGENT B6, `(.L_x_92) ;  /* 0x0000013000067945 */ /* 0x000ff60003800200 */
[----:B------:R-:W-:Y:S01]  /*5710*/  @!UPT UIADD3 URZ, UPT, UPT, URZ, URZ, URZ ;  /* 0x000000fffffff290 */ /* 0x000fe2000fffe0ff */
[----:B------:R-:W-:Y:S05]  /*5720*/  @!P0 BRA `(.L_x_93) ;  /* 0x0000000000408947 */ /* 0x000fea0003800000 */
        /* <DEDUP_REMOVED lines=16> */
.L_x_93:
[----:B------:R-:W-:Y:S05]  /*5830*/  BSYNC.RECONVERGENT B6 ;  /* 0x0000000000067941 */ /* 0x000fea0003800200 */
.L_x_92:
[----:B------:R-:W-:Y:S01]  /*5840*/  ISETP.NE.U32.AND P3, PT, R140, RZ, PT ;  /* 0x000000ff8c00720c */ /* 0x000fe20003f65070 */
[----:B------:R-:W-:Y:S01]  /*5850*/  UISETP.NE.AND UP1, UPT, UR61, URZ, UPT ;  /* 0x000000ff3d00728c */ /* 0x000fe2000bf25270 */
[----:B------:R-:W-:Y:S02]  /*5860*/  ISETP.NE.U32.AND P4, PT, R136, RZ, PT ;  /* 0x000000ff8800720c */ /* 0x000fe40003f85070 */
[----:B------:R-:W-:Y:S02]  /*5870*/  ISETP.NE.AND.EX P3, PT, R141, RZ, PT, P3 ;  /* 0x000000ff8d00720c */ /* 0x000fe40003f65330 */
[----:B------:R-:W-:Y:S02]  /*5880*/  PLOP3.LUT P1, PT, PT, PT, PT, 0x8, 0x80 ;  /* 0x000000000080781c */ /* 0x000fe40003f2e170 */
[----:B------:R-:W-:Y:S02]  /*5890*/  PLOP3.LUT P0, PT, PT, PT, UP1, 0x80, 0x8 ;  /* 0x000000000008781c */ /* 0x000fe40003f0f018 */
[----:B------:R-:W-:Y:S02]  /*58a0*/  ISETP.NE.AND.EX P4, PT, R137, RZ, PT, P4 ;  /* 0x000000ff8900720c */ /* 0x000fe40003f85340 */
[----:B------:R-:W2:Y:S09]  /*58b0*/  @UP1 LDCU.64 UR4, c[0x0][0x888] ;  /* 0x00011100ff0417ac */ /* 0x000eb20008000a00 */
[----:B------:R-:W-:Y:S01]  /*58c0*/  @P0 PLOP3.LUT P1, PT, P3, PT, PT, 0x80, 0x8 ;  /* 0x000000000008081c */ /* 0x000fe20001f2f070 */
[----:B--2---:R-:W-:Y:S04]  /*58d0*/  @UP1 UISETP.NE.U32.AND UP0, UPT, UR4, URZ, UPT ;  /* 0x000000ff0400128c */ /* 0x004fe8000bf05070 */
[----:B------:R-:W-:Y:S04]  /*58e0*/  @UP1 UISETP.NE.AND.EX UP0, UPT, UR5, URZ, UPT, UP0 ;  /* 0x000000ff0500128c */ /* 0x000fe8000bf05300 */
[----:B------:R-:W-:Y:S01]  /*58f0*/  @UP1 USEL UR4, URZ, 0xffffffff, UP0 ;  /* 0xffffffffff041887 */ /* 0x000fe20008000000 */
[----:B------:R-:W-:Y:S11]  /*5900*/  @!P3 BRA `(.L_x_94) ;  /* 0x000000000030b947 */ /* 0x000ff60003800000 */
        /* <DEDUP_REMOVED lines=12> */
.L_x_94:
[----:B------:R-:W-:Y:S05]  /*59d0*/  @!P4 BRA `(.L_x_95) ;  /* 0x000000000024c947 */ /* 0x000fea0003800000 */
[----:B------:R-:W-:Y:S01]  /*59e0*/  ISETP.NE.U32.AND P2, PT, R134, RZ, PT ;  /* 0x000000ff8600720c */ /* 0x000fe20003f45070 */
[----:B------:R-:W2:Y:S03]  /*59f0*/  LDCU.64 UR6, c[0x0][0x358] ;  /* 0x00006b00ff0677ac */ /* 0x000ea60008000a00 */
[----:B------:R-:W-:Y:S11]  /*5a00*/  ISETP.NE.AND.EX P2, PT, R135, RZ, PT, P2 ;  /* 0x000000ff8700720c */ /* 0x000ff60003f45320 */
[----:B------:R-:W-:Y:S02]  /*5a10*/  @!UPT UIADD3 URZ, UPT, UPT, URZ, URZ, URZ ;  /* 0x000000fffffff290 */ /* 0x000fe4000fffe0ff */
[----:B------:R-:W4:Y:S01]  /*5a20*/  @P2 LDC.64 R2, c[0x0][0x8a8] ;  /* 0x00022a00ff022b82 */ /* 0x000f220000000a00 */
[----:B-1----:R-:W-:Y:S04]  /*5a30*/  @P2 IMAD R0, R136, UR36, RZ ;  /* 0x0000002488002c24 */ /* 0x002fe8000f8e02ff */
[----:B----4-:R-:W-:Y:S05]  /*5a40*/  @P2 IMAD.WIDE R2, R0, 0x4, R2 ;  /* 0x0000000400022825 */ /* 0x010fea00078e0202 */
[----:B--2--5:R2:W5:Y:S02]  /*5a50*/  @P2 LDG.E R70, desc[UR6][R2.64] ;  /* 0x0000000602462981 */ /* 0x024564000c1e1900 */
[----:B--2---:R-:W4:Y:S02]  /*5a60*/  @!P2 LDC R70, c[0x0][0x8a0] ;  /* 0x00022800ff46ab82 */ /* 0x004f240000000800 */
.L_x_95:
[----:B---3-5:R-:W-:Y:S01]  /*5a70*/  @P0 ISETP.NE.AND P4, PT, R71, RZ, PT ;  /* 0x000000ff4700020c */ /* 0x028fe20003f85270 */
[----:B-1----:R-:W-:Y:S01]  /*5a80*/  IMAD.U32 R0, RZ, RZ, UR4 ;  /* 0x00000004ff007e24 */ /* 0x002fe2000f8e00ff */
[----:B------:R-:W-:Y:S01]  /*5a90*/  @P0 LOP3.LUT P2, RZ, R147, 0xff, RZ, 0xc0, !PT ;  /* 0x000000ff93ff0812 */ /* 0x000fe2000784c0ff */
[----:B------:R-:W-:Y:S01]  /*5aa0*/  BSSY B1, `(.L_x_96) ;  /* 0x000003d000017945 */ /* 0x000fe20003800000 */
[----:B------:R-:W-:Y:S02]  /*5ab0*/  @P0 SEL R2, RZ, 0xffffffff, P4 ;  /* 0xffffffffff020807 */ /* 0x000fe40002000000 */
[----:B------:R-:W-:Y:S02]  /*5ac0*/  CS2R R90, SRZ ;  /* 0x00000000005a7805 */ /* 0x000fe4000001ff00 */
[----:B------:R-:W-:Y:S02]  /*5ad0*/  LEA R22, R68, UR44, 0x3 ;  /* 0x0000002c44167c11 */ /* 0x000fe4000f8e18ff */
[----:B------:R-:W-:Y:S02]  /*5ae0*/  CS2R R88, SRZ ;  /* 0x0000000000587805 */ /* 0x000fe4000001ff00 */
[----:B------:R-:W-:Y:S02]  /*5af0*/  @P1 SEL R2, R0, R2, !P2 ;  /* 0x0000000200021207 */ /* 0x000fe40005000000 */
[----:B------:R-:W-:Y:S02]  /*5b00*/  CS2R R86, SRZ ;  /* 0x0000000000567805 */ /* 0x000fe4000001ff00 */
[----:B------:R-:W-:Y:S02]  /*5b10*/  SHF.L.U32 R4, R152, 0x1f, RZ ;  /* 0x0000001f98047819 */ /* 0x000fe400000006ff */
[----:B------:R-:W-:Y:S02]  /*5b20*/  CS2R R84, SRZ ;  /* 0x0000000000547805 */ /* 0x000fe4000001ff00 */
[----:B------:R-:W-:Y:S02]  /*5b30*/  @P0 LOP3.LUT R2, R2, 0x1, RZ, 0xc0, !PT ;  /* 0x0000000102020812 */ /* 0x000fe400078ec0ff */
[----:B------:R-:W-:Y:S02]  /*5b40*/  CS2R R18, SRZ ;  /* 0x0000000000127805 */ /* 0x000fe4000001ff00 */
[----:B------:R-:W-:Y:S02]  /*5b50*/  PLOP3.LUT P5, PT, PT, PT, PT, 0x8, 0x80 ;  /* 0x000000000080781c */ /* 0x000fe40003fae170 */
[----:B------:R-:W-:Y:S02]  /*5b60*/  CS2R R16, SRZ ;  /* 0x0000000000107805 */ /* 0x000fe4000001ff00 */
[----:B------:R-:W-:Y:S01]  /*5b70*/  ISETP.NE.U32.OR P1, PT, R2, 0x1, !P0 ;  /* 0x000000010200780c */ /* 0x000fe20004725470 */
[----:B------:R-:W-:Y:S01]  /*5b80*/  IMAD R2, R68, 0x40, R69 ;  /* 0x0000004044027824 */ /* 0x000fe200078e0245 */
[----:B------:R-:W-:Y:S02]  /*5b90*/  CS2R R26, SRZ ;  /* 0x00000000001a7805 */ /* 0x000fe4000001ff00 */
[----:B------:R-:W-:Y:S09]  /*5ba0*/  CS2R R24, SRZ ;  /* 0x0000000000187805 */ /* 0x000ff2000001ff00 */
[----:B------:R-:W-:Y:S04]  /*5bb0*/  @P1 SHF.L.U32 R0, R150, 0x1f, RZ ;  /* 0x0000001f96001819 */ /* 0x000fe800000006ff */
[----:B------:R-:W1:Y:S01]  /*5bc0*/  @P1 SYNCS.PHASECHK.TRANS64.TRYWAIT P0, [UR44+0x80], R0 ;  /* 0x00008000ff0015a7 */ /* 0x000e62000800112c */
[----:B------:R2:W3:Y:S01]  /*5bd0*/  SYNCS.PHASECHK.TRANS64.TRYWAIT P4, [R22+URZ+0xc0], R4 ;  /* 0x0000c004160075a7 */ /* 0x0004e200080811ff */
[----:B-1----:R-:W-:Y:S01]  /*5be0*/  @P1 PLOP3.LUT P5, PT, P0, PT, PT, 0x8, 0x80 ;  /* 0x000000000080181c */ /* 0x002fe200007ae170 */
[----:B------:R-:W-:Y:S01]  /*5bf0*/  @!UPT UIADD3 URZ, UPT, UPT, URZ, URZ, URZ ;  /* 0x000000fffffff290 */ /* 0x000fe2000fffe0ff */
[----:B--23--:R-:W-:Y:S11]  /*5c00*/  @!P1 BRA `(.L_x_97) ;  /* 0x0000000000989947 */ /* 0x00cff60003800000 */
[----:B------:R-:W-:Y:S01]  /*5c10*/  ISETP.NE.U32.AND P0, PT, RZ, UR58, PT ;  /* 0x0000003aff007c0c */ /* 0x000fe2000bf05070 */
[----:B------:R-:W-:Y:S01]  /*5c20*/  BSSY B0, `(.L_x_98) ;  /* 0x0000016000007945 */ /* 0x000fe20003800000 */
[----:B------:R-:W-:Y:S02]  /*5c30*/  ISETP.NE.AND P2, PT, R71, RZ, PT ;  /* 0x000000ff4700720c */ /* 0x000fe40003f45270 */
[----:B------:R-:W-:Y:S02]  /*5c40*/  CS2R R26, SRZ ;  /* 0x00000000001a7805 */ /* 0x000fe4000001ff00 */
[----:B------:R-:W-:Y:S02]  /*5c50*/  ISETP.NE.AND.EX P0, PT, RZ, UR59, PT, P0 ;  /* 0x0000003bff007c0c */ /* 0x000fe4000bf05300 */
[----:B------:R-:W-:Y:S02]  /*5c60*/  CS2R R24, SRZ ;  /* 0x0000000000187805 */ /* 0x000fe4000001ff00 */
[----:B------:R-:W-:Y:S02]  /*5c70*/  LOP3.LUT P1, RZ, R147, 0xff, RZ, 0xc0, !PT ;  /* 0x000000ff93ff7812 */ /* 0x000fe4000782c0ff */
[----:B------:R-:W-:Y:S02]  /*5c80*/  CS2R R18, SRZ ;  /* 0x0000000000127805 */ /* 0x000fe4000001ff00 */
[----:B------:R-:W-:Y:S02]  /*5c90*/  SEL R0, RZ, 0xffffffff, P2 ;  /* 0xffffffffff007807 */ /* 0x000fe40001000000 */
[----:B------:R-:W-:Y:S02]  /*5ca0*/  CS2R R16, SRZ ;  /* 0x0000000000107805 */ /* 0x000fe4000001ff00 */
[----:B------:R-:W-:Y:S02]  /*5cb0*/  SEL R3, RZ, 0xffffffff, P0 ;  /* 0xffffffffff037807 */ /* 0x000fe40000000000 */
[----:B------:R-:W-:Y:S02]  /*5cc0*/  CS2R R86, SRZ ;  /* 0x0000000000567805 */ /* 0x000fe4000001ff00 */
[----:B------:R-:W-:Y:S02]  /*5cd0*/  CS2R R84, SRZ ;  /* 0x0000000000547805 */ /* 0x000fe4000001ff00 */
[----:B------:R-:W-:Y:S02]  /*5ce0*/  CS2R R90, SRZ ;  /* 0x00000000005a7805 */ /* 0x000fe4000001ff00 */
[----:B------:R-:W-:Y:S02]  /*5cf0*/  @P3 SEL R0, R3, R0, !P1 ;  /* 0x0000000003003207 */ /* 0x000fe40004800000 */
[----:B------:R-:W-:Y:S02]  /*5d00*/  CS2R R88, SRZ ;  /* 0x0000000000587805 */ /* 0x000fe4000001ff00 */
[----:B------:R-:W-:Y:S04]  /*5d10*/  LOP3.LUT R0, R0, 0x1, RZ, 0xc0, !PT ;  /* 0x0000000100007812 */ /* 0x000fe800078ec0ff */
[----:B------:R-:W-:Y:S01]  /*5d20*/  ISETP.NE.U32.AND P0, PT, R0, 0x1, PT ;  /* 0x000000010000780c */ /* 0x000fe20003f05070 */
[----:B------:R-:W-:Y:S01]  /*5d30*/  @!UPT UIADD3 URZ, UPT, UPT, URZ, URZ, URZ ;  /* 0x000000fffffff290 */ /* 0x000fe2000fffe0ff */
[----:B------:R-:W-:Y:S11]  /*5d40*/  @!P5 BRA `(.L_x_99) ;  /* 0x00000000000cd947 */ /* 0x000ff60003800000 */
[----:B------:R-:W-:Y:S04]  /*5d50*/  SHF.L.U32 R3, R150, 0x1f, RZ ;  /* 0x0000001f96037819 */ /* 0x000fe800000006ff */
[----:B------:R-:W1:Y:S02]  /*5d60*/  SYNCS.PHASECHK.TRANS64.TRYWAIT P1, [UR44+0x80], R3 ;  /* 0x00008003ff0075a7 */ /* 0x000e64000802112c */
[----:B-1----:R-:W-:Y:S05]  /*5d70*/  @!P1 BRA `(.L_x_100) ;  /* 0x0000001c00f89947 */ /* 0x002fea0003800000 */
.L_x_99:
[----:B------:R-:W-:Y:S05]  /*5d80*/  BSYNC B0 ;  /* 0x0000000000007941 */ /* 0x000fea0003800000 */
.L_x_98:
[----:B------:R2:W3:Y:S01]  /*5d90*/  @P0 LDS.128 R24, [R146+UR44+0x200] ;  /* 0x0002002c92180984 */ /* 0x0004e20008000c00 */
[----:B------:R-:W-:Y:S01]  /*5da0*/  UIADD3 UR4, UPT, UPT, UR44, 0x88, URZ ;  /* 0x000000882c047890 */ /* 0x000fe2000fffe0ff */
[----:B------:R-:W-:Y:S02]  /*5db0*/  LOP3.LUT R150, R150, 0x1, RZ, 0x3c, !PT ;  /* 0x0000000196967812 */ /* 0x000fe400078e3cff */
[----:B------:R2:W1:Y:S01]  /*5dc0*/  @P0 LDS.128 R16, [R145+0x200] ;  /* 0x0002000091100984 */ /* 0x0004620000000c00 */
[----:B------:R-:W-:Y:S03]  /*5dd0*/  UPRMT UR4, UR48, 0x654, UR4 ;  /* 0x0000065430047896 */ /* 0x000fe60008000004 */
[----:B------:R2:W1:Y:S04]  /*5de0*/  @P0 LDS.128 R84, [R144+0x200] ;  /* 0x0002000090540984 */ /* 0x0004680000000c00 */
[----:B------:R2:W1:Y:S01]  /*5df0*/  @P0 LDS.128 R88, [R143+0x200] ;  /* 0x000200008f580984 */ /* 0x0004620000000c00 */
[----:B------:R-:W-:Y:S01]  /*5e00*/  @!PT LDS RZ, [RZ] ;  /* 0x00000000fffff984 */ /* 0x000fe20000000800 */
[----:B------:R-:W-:Y:S01]  /*5e10*/  @!PT LDS RZ, [RZ] ;  /* 0x00000000fffff984 */ /* 0x000fe20000000800 */
[----:B------:R-:W-:Y:S01]  /*5e20*/  @!PT LDS RZ, [RZ] ;  /* 0x00000000fffff984 */ /* 0x000fe20000000800 */
[----:B------:R-:W-:Y:S01]  /*5e30*/  @!PT LDS RZ, [RZ] ;  /* 0x00000000fffff984 */ /* 0x000fe20000000800 */
[----:B------:R5:W-:Y:S06]  /*5e40*/  MEMBAR.ALL.CTA ;  /* 0x0000000000007992 */ /* 0x000bec0000008000 */
[----:B-----5:R-:W5:Y:S02]  /*5e50*/  FENCE.VIEW.ASYNC.S ;  /* 0x00000000000073c6 */ /* 0x020f640000000000 */
[----:B-----5:R-:W-:Y:S01]  /*5e60*/  SYNCS.ARRIVE.TRANS64.RED.A1T0 RZ, [UR4], RZ ;  /* 0x000000ffffff79a7 */ /* 0x020fe20008100404 */
.L_x_97:
[----:B------:R-:W-:Y:S05]  /*5e70*/  BSYNC B1 ;  /* 0x0000000000017941 */ /* 0x000fea0003800000 */
.L_x_96:
[----:B-1----:R-:W-:Y:S04]  /*5e80*/  SHF.R.U32.HI R0, RZ, 0x15, R2 ;  /* 0x00000015ff007819 */ /* 0x002fe80000011602 */
[----:B------:R-:W-:Y:S01]  /*5e90*/  LOP3.LUT P0, RZ, R0, 0x3, R148, 0x48, !PT ;  /* 0x0000000300ff7812 */ /* 0x000fe20007804894 */
[----:B------:R-:W-:Y:S01]  /*5ea0*/  @!UPT UIADD3 URZ, UPT, UPT, URZ, URZ, URZ ;  /* 0x000000fffffff290 */ /* 0x000fe2000fffe0ff */
[----:B------:R-:W-:Y:S11]  /*5eb0*/  @P4 BRA `(.L_x_101) ;  /* 0x0000000000084947 */ /* 0x000ff60003800000 */
[----:B------:R-:W1:Y:S02]  /*5ec0*/  SYNCS.PHASECHK.TRANS64.TRYWAIT P1, [R22+URZ+0xc0], R4 ;  /* 0x0000c004160075a7 */ /* 0x000e6400080211ff */
[----:B-1----:R-:W-:Y:S05]  /*5ed0*/  @!P1 BRA `(.L_x_102) ;  /* 0x0000001c00b89947 */ /* 0x002fea0003800000 */
.L_x_101:
[----:B------:R-:W-:Y:S05]  /*5ee0*/  @!P0 BRA `(.L_x_103) ;  /* 0x0000000000408947 */ /* 0x000fea0003800000 */
[----:B------:R-:W1:Y:S01]  /*5ef0*/  LDCU.64 UR8, c[0x4][0x70] ;  /* 0x01000e00ff0877ac */ /* 0x000e620008000a00 */
[----:B------:R-:W-:Y:S01]  /*5f00*/  MOV R15, 0x0 ;  /* 0x00000000000f7802 */ /* 0x000fe20000000f00 */
[----:B------:R-:W-:Y:S02]  /*5f10*/  HFMA2 R12, -RZ, RZ, 0, 5.9604644775390625e-08 ;  /* 0x00000001ff0c7431 */ /* 0x000fe400000001ff */
[----:B------:R-:W-:Y:S02]  /*5f20*/  IMAD.MOV.U32 R8, RZ, RZ, 0x192 ;  /* 0x00000192ff087424 */ /* 0x000fe400078e00ff */
[----:B------:R-:W-:Y:S01]  /*5f30*/  IMAD.MOV.U32 R13, RZ, RZ, RZ ;  /* 0x000000ffff0d7224 */ /* 0x000fe200078e00ff */
[----:B------:R-:W5:Y:S01]  /*5f40*/  LDCU.64 UR6, c[0x4][0x78] ;  /* 0x01000f00ff0677ac */ /* 0x000f620008000a00 */
[----:B------:R-:W2:Y:S01]  /*5f50*/  LDC.64 R14, c[0x4][R15] ;  /* 0x010000000f0e7b82 */ /* 0x000ea20000000a00 */
[----:B------:R-:W3:Y:S01]  /*5f60*/  LDCU.64 UR4, c[0x4][0x10] ;  /* 0x01000200ff0477ac */ /* 0x000ee20008000a00 */
[----:B-1----:R-:W-:Y:S01]  /*5f70*/  MOV R5, UR9 ;  /* 0x0000000900057c02 */ /* 0x002fe20008000f00 */
[----:B------:R-:W-:Y:S01]  /*5f80*/  IMAD.U32 R4, RZ, RZ, UR8 ;  /* 0x00000008ff047e24 */ /* 0x000fe2000f8e00ff */
[----:B-----5:R-:W-:Y:S01]  /*5f90*/  MOV R7, UR7 ;  /* 0x0000000700077c02 */ /* 0x020fe20008000f00 */
[----:B------:R-:W-:Y:S01]  /*5fa0*/  IMAD.U32 R6, RZ, RZ, UR6 ;  /* 0x00000006ff067e24 */ /* 0x000fe2000f8e00ff */
[----:B---3--:R-:W-:Y:S01]  /*5fb0*/  MOV R11, UR5 ;  /* 0x00000005000b7c02 */ /* 0x008fe20008000f00 */
[----:B------:R-:W-:Y:S02]  /*5fc0*/  IMAD.U32 R10, RZ, RZ, UR4 ;  /* 0x00000004ff0a7e24 */ /* 0x000fe4000f8e00ff */
[----:B------:R-:W-:Y:S07]  /*5fd0*/  LEPC R20, `(.L_x_103) ;  /* 0x000000001014794e */ /* 0x000fee0000000000 */
[----:B--2-4-:R-:W-:Y:S05]  /*5fe0*/  CALL.ABS.NOINC R14 ;  /* 0x000000000e007343 */ /* 0x014fea0003c00000 */
.L_x_103:
[----:B------:R-:W-:Y:S01]  /*5ff0*/  LOP3.LUT P0, RZ, R142, 0x60, RZ, 0xc0, !PT ;  /* 0x000000608eff7812 */ /* 0x000fe2000780c0ff */
[----:B------:R-:W-:Y:S05]  /*6000*/  WARPSYNC.ALL ;  /* 0x0000000000007948 */ /* 0x000fea0003800000 */
[----:B---3--:R-:W-:Y:S01]  /*6010*/  IMAD.U32 R130, R26, 0x10000, RZ ;  /* 0x000100001a827824 */ /* 0x008fe200078e00ff */
[----:B------:R-:W-:Y:S01]  /*6020*/  R2UR UR4, R2 ;  /* 0x00000000020472ca */ /* 0x000fe200000e0000 */
[----:B------:R-:W-:Y:S01]  /*6030*/  IMAD.U32 R124, R16, 0x10000, RZ ;  /* 0x00010000107c7824 */ /* 0x000fe200078e00ff */
[----:B------:R-:W-:Y:S01]  /*6040*/  R2UR UR5, R22 ;  /* 0x00000000160572ca */ /* 0x000fe200000e0000 */
[----:B------:R-:W-:Y:S01]  /*6050*/  IMAD.SHL.U32 R117, R18, 0x100, RZ ;  /* 0x0000010012757824 */ /* 0x000fe200078e00ff */
[C---:B------:R-:W-:Y:S01]  /*6060*/  PRMT R0, R24.reuse, 0x8880, RZ ;  /* 0x0000888018007816 */ /* 0x040fe200000000ff */
[----:B------:R-:W-:Y:S01]  /*6070*/  IMAD.U32 R109, R85, 0x10000, RZ ;  /* 0x00010000556d7824 */ /* 0x000fe200078e00ff */
[----:B------:R-:W-:Y:S01]  /*6080*/  SHF.L.U32 R2, R24, 0x10, RZ ;  /* 0x0000001018027819 */ /* 0x000fe200000006ff */
[----:B------:R-:W-:Y:S01]  /*6090*/  IMAD.U32 R94, R90, 0x10000, RZ ;  /* 0x000100005a5e7824 */ /* 0x000fe200078e00ff */
[----:B------:R-:W-:Y:S01]  /*60a0*/  SHF.L.U32 R3, R24, 0x8, RZ ;  /* 0x0000000818037819 */ /* 0x000fe200000006ff */
[----:B------:R-:W-:Y:S01]  /*60b0*/  IMAD.SHL.U32 R102, R87, 0x100, RZ ;  /* 0x0000010057667824 */ /* 0x000fe200078e00ff */
[----:B------:R-:W-:Y:S01]  /*60c0*/  SHF.R.S32.HI R72, RZ, 0x18, R24 ;  /* 0x00000018ff487819 */ /* 0x000fe20000011418 */
[----:B------:R-:W-:Y:S01]  /*60d0*/  BSSY.RECONVERGENT B0, `(.L_x_104) ;  /* 0x0000124000007945 */ /* 0x000fe20003800200 */
[C---:B------:R-:W-:Y:S02]  /*60e0*/  PRMT R133, R25.reuse, 0x8880, RZ ;  /* 0x0000888019857816 */ /* 0x040fe400000000ff */
[C---:B------:R-:W-:Y:S02]  /*60f0*/  SHF.L.U32 R73, R25.reuse, 0x10, RZ ;  /* 0x0000001019497819 */ /* 0x040fe400000006ff */
[----:B------:R-:W-:Y:S02]  /*6100*/  SHF.L.U32 R132, R25, 0x8, RZ ;  /* 0x0000000819847819 */ /* 0x000fe400000006ff */
[----:B------:R-:W-:Y:S02]  /*6110*/  SHF.R.S32.HI R74, RZ, 0x18, R25 ;  /* 0x00000018ff4a7819 */ /* 0x000fe40000011419 */
[C---:B------:R-:W-:Y:S02]  /*6120*/  PRMT R131, R26.reuse, 0x8880, RZ ;  /* 0x000088801a837816 */ /* 0x040fe400000000ff */
[----:B------:R-:W-:Y:S02]  /*6130*/  SHF.L.U32 R129, R26, 0x8, RZ ;  /* 0x000000081a817819 */ /* 0x000fe400000006ff */
[----:B------:R-:W-:Y:S02]  /*6140*/  SHF.R.S32.HI R75, RZ, 0x18, R26 ;  /* 0x00000018ff4b7819 */ /* 0x000fe4000001141a */
        /* <DEDUP_REMOVED lines=18> */
[----:B------:R-:W1:Y:S01]  /*6270*/  LDTM.x64 R4, tmem[UR4] ;  /* 0x00000004000479ee */ /* 0x000e620008340000 */
[----:B------:R-:W-:Y:S01]  /*6280*/  NOP ;  /* 0x0000000000007918 */ /* 0x000fe20000000000 */
[----:B------:R-:W-:Y:S01]  /*6290*/  SHF.R.S32.HI R73, RZ, 0x18, R73 ;  /* 0x00000018ff497819 */ /* 0x000fe20000011449 */
[----:B------:R-:W-:Y:S01]  /*62a0*/  UIADD3 UR4, UPT, UPT, UR5, 0xe0, URZ ;  /* 0x000000e005047890 */ /* 0x000fe2000fffe0ff */
[----:B------:R-:W-:Y:S02]  /*62b0*/  SHF.R.S32.HI R2, RZ, 0x18, R2 ;  /* 0x00000018ff027819 */ /* 0x000fe40000011402 */
[----:B------:R-:W-:Y:S01]  /*62c0*/  SHF.R.S32.HI R3, RZ, 0x18, R3 ;  /* 0x00000018ff037819 */ /* 0x000fe20000011403 */
[----:B------:R-:W-:Y:S01]  /*62d0*/  UPRMT UR4, UR48, 0x654, UR4 ;  /* 0x0000065430047896 */ /* 0x000fe20008000004 */
[C---:B------:R-:W-:Y:S02]  /*62e0*/  PRMT R113, R84.reuse, 0x8880, RZ ;  /* 0x0000888054717816 */ /* 0x040fe400000000ff */
[----:B------:R-:W-:Y:S02]  /*62f0*/  SHF.L.U32 R112, R84, 0x10, RZ ;  /* 0x0000001054707819 */ /* 0x000fe400000006ff */
[----:B------:R-:W-:Y:S02]  /*6300*/  PRMT R110, R85, 0x8880, RZ ;  /* 0x00008880556e7816 */ /* 0x000fe400000000ff */
[----:B------:R-:W-:Y:S02]  /*6310*/  SHF.R.S32.HI R81, RZ, 0x18, R84 ;  /* 0x00000018ff517819 */ /* 0x000fe40000011454 */
[----:B-1----:R-:W-:Y:S01]  /*6320*/  SYNCS.ARRIVE.TRANS64.RED.A1T0 RZ, [UR4], RZ ;  /* 0x000000ffffff79a7 */ /* 0x002fe20008100404 */
[C---:B------:R-:W-:Y:S02]  /*6330*/  PRMT R107, R86.reuse, 0x8880, RZ ;  /* 0x00008880566b7816 */ /* 0x040fe400000000ff */
[----:B------:R-:W-:Y:S02]  /*6340*/  SHF.R.S32.HI R82, RZ, 0x18, R85 ;  /* 0x00000018ff527819 */ /* 0x000fe40000011455 */
[----:B------:R-:W-:Y:S02]  /*6350*/  SHF.L.U32 R106, R86, 0x10, RZ ;  /* 0x00000010566a7819 */ /* 0x000fe400000006ff */
[C---:B------:R-:W-:Y:S01]  /*6360*/  PRMT R104, R87.reuse, 0x8880, RZ ;  /* 0x0000888057687816 */ /* 0x040fe200000000ff */
[C---:B----4-:R-:W-:Y:S01]  /*6370*/  IMAD R4, R70.reuse, R4, RZ ;  /* 0x0000000446047224 */ /* 0x050fe200078e02ff */
[----:B------:R-:W-:Y:S01]  /*6380*/  SHF.R.S32.HI R83, RZ, 0x18, R86 ;  /* 0x00000018ff537819 */ /* 0x000fe20000011456 */
[C---:B------:R-:W-:Y:S01]  /*6390*/  IMAD R5, R70.reuse, R5, RZ ;  /* 0x0000000546057224 */ /* 0x040fe200078e02ff */
[----:B------:R-:W-:Y:S01]  /*63a0*/  SHF.L.U32 R103, R87, 0x10, RZ ;  /* 0x0000001057677819 */ /* 0x000fe200000006ff */
[----:B------:R-:W-:Y:S01]  /*63b0*/  IMAD R6, R70, R6, RZ ;  /* 0x0000000646067224 */ /* 0x000fe200078e02ff */
[----:B------:R-:W-:Y:S01]  /*63c0*/  PRMT R101, R88, 0x8880, RZ ;  /* 0x0000888058657816 */ /* 0x000fe200000000ff */
[-C--:B------:R-:W-:Y:S01]  /*63d0*/  IMAD R4, R0, R71.reuse, R4 ;  /* 0x0000004700047224 */ /* 0x080fe200078e0204 */
[----:B------:R-:W-:Y:S01]  /*63e0*/  SHF.L.U32 R100, R88, 0x10, RZ ;  /* 0x0000001058647819 */ /* 0x000fe200000006ff */
[-C--:B------:R-:W-:Y:S01]  /*63f0*/  IMAD R5, R2, R71.reuse, R5 ;  /* 0x0000004702057224 */ /* 0x080fe200078e0205 */
[----:B------:R-:W-:Y:S01]  /*6400*/  PRMT R98, R89, 0x8880, RZ ;  /* 0x0000888059627816 */ /* 0x000fe200000000ff */
[----:B------:R-:W-:Y:S01]  /*6410*/  IMAD R6, R3, R71, R6 ;  /* 0x0000004703067224 */ /* 0x000fe200078e0206 */
[----:B------:R-:W-:Y:S01]  /*6420*/  SHF.L.U32 R97, R89, 0x10, RZ ;  /* 0x0000001059617819 */ /* 0x000fe200000006ff */
[----:B------:R-:W-:Y:S01]  /*6430*/  IMAD R3, R70, R18, RZ ;  /* 0x0000001246037224 */ /* 0x000fe200078e02ff */
[----:B------:R-:W-:Y:S01]  /*6440*/  PRMT R95, R90, 0x8880, RZ ;  /* 0x000088805a5f7816 */ /* 0x000fe200000000ff */
[C---:B------:R-:W-:Y:S01]  /*6450*/  IMAD R18, R70.reuse, R22, RZ ;  /* 0x0000001646127224 */ /* 0x040fe200078e02ff */
[----:B------:R-:W-:Y:S01]  /*6460*/  PRMT R92, R91, 0x8880, RZ ;  /* 0x000088805b5c7816 */ /* 0x000fe200000000ff */
[----:B------:R-:W-:Y:S01]  /*6470*/  IMAD R22, R70, R26, RZ ;  /* 0x0000001a46167224 */ /* 0x000fe200078e02ff */
[----:B------:R-:W-:Y:S01]  /*6480*/  SHF.L.U32 R111, R84, 0x8, RZ ;  /* 0x00000008546f7819 */ /* 0x000fe200000006ff */
[C---:B------:R-:W-:Y:S01]  /*6490*/  IMAD R26, R70.reuse, R30, RZ ;  /* 0x0000001e461a7224 */ /* 0x040fe200078e02ff */
[----:B------:R-:W-:Y:S01]  /*64a0*/  SHF.R.S32.HI R84, RZ, 0x18, R87 ;  /* 0x00000018ff547819 */ /* 0x000fe20000011457 */
[C---:B------:R-:W-:Y:S01]  /*64b0*/  IMAD R7, R70.reuse, R7, RZ ;  /* 0x0000000746077224 */ /* 0x040fe200078e02ff */
[----:B------:R-:W-:Y:S01]  /*64c0*/  SHF.R.S32.HI R87, RZ, 0x18, R90 ;  /* 0x00000018ff577819 */ /* 0x000fe2000001145a */
[C---:B------:R-:W-:Y:S01]  /*64d0*/  IMAD R30, R70.reuse, R34, RZ ;  /* 0x00000022461e7224 */ /* 0x040fe200078e02ff */
[----:B------:R-:W-:Y:S01]  /*64e0*/  SHF.L.U32 R108, R85, 0x8, RZ ;  /* 0x00000008556c7819 */ /* 0x000fe200000006ff */
[C---:B------:R-:W-:Y:S01]  /*64f0*/  IMAD R34, R70.reuse, R38, RZ ;  /* 0x0000002646227224 */ /* 0x040fe200078e02ff */
[----:B------:R-:W-:Y:S01]  /*6500*/  SHF.R.S32.HI R85, RZ, 0x18, R88 ;  /* 0x00000018ff557819 */ /* 0x000fe20000011458 */
[----:B------:R-:W-:Y:S01]  /*6510*/  IMAD R38, R70, R42, RZ ;  /* 0x0000002a46267224 */ /* 0x000fe200078e02ff */
[----:B------:R-:W-:Y:S01]  /*6520*/  SHF.L.U32 R105, R86, 0x8, RZ ;  /* 0x0000000856697819 */ /* 0x000fe200000006ff */
[C---:B------:R-:W-:Y:S01]  /*6530*/  IMAD R0, R70.reuse, R16, RZ ;  /* 0x0000001046007224 */ /* 0x040fe200078e02ff */
[----:B------:R-:W-:Y:S01]  /*6540*/  SHF.R.S32.HI R86, RZ, 0x18, R89 ;  /* 0x00000018ff567819 */ /* 0x000fe20000011459 */
[----:B------:R-:W-:Y:S01]  /*6550*/  IMAD R42, R70, R46, RZ ;  /* 0x0000002e462a7224 */ /* 0x000fe200078e02ff */
[----:B------:R-:W-:Y:S01]  /*6560*/  SHF.L.U32 R99, R88, 0x8, RZ ;  /* 0x0000000858637819 */ /* 0x000fe200000006ff */
[----:B------:R-:W-:Y:S01]  /*6570*/  IMAD R7, R72, R71, R7 ;  /* 0x0000004748077224 */ /* 0x000fe200078e0207 */
[----:B------:R-:W-:Y:S01]  /*6580*/  MOV R72, R133 ;  /* 0x0000008500487202 */ /* 0x000fe20000000f00 */
[C---:B------:R-:W-:Y:S01]  /*6590*/  IMAD R16, R70.reuse, R20, RZ ;  /* 0x0000001446107224 */ /* 0x040fe200078e02ff */
[----:B------:R-:W-:Y:S01]  /*65a0*/  SHF.R.S32.HI R88, RZ, 0x18, R91 ;  /* 0x00000018ff587819 */ /* 0x000fe2000001145b */
[C---:B------:R-:W-:Y:S01]  /*65b0*/  IMAD R46, R70.reuse, R50, RZ ;  /* 0x00000032462e7224 */ /* 0x040fe200078e02ff */
[----:B------:R-:W-:Y:S01]  /*65c0*/  SHF.L.U32 R96, R89, 0x8, RZ ;  /* 0x0000000859607819 */ /* 0x000fe200000006ff */
[----:B------:R-:W-:Y:S01]  /*65d0*/  IMAD R2, R70, R17, RZ ;  /* 0x0000001146027224 */ /* 0x000fe200078e02ff */
[----:B------:R-:W-:Y:S01]  /*65e0*/  SHF.L.U32 R93, R90, 0x8, RZ ;  /* 0x000000085a5d7819 */ /* 0x000fe200000006ff */
[C---:B------:R-:W-:Y:S01]  /*65f0*/  IMAD R20, R70.reuse, R24, RZ ;  /* 0x0000001846147224 */ /* 0x040fe200078e02ff */
[C---:B------:R-:W-:Y:S01]  /*6600*/  SHF.L.U32 R90, R91.reuse, 0x10, RZ ;  /* 0x000000105b5a7819 */ /* 0x040fe200000006ff */
[C---:B------:R-:W-:Y:S01]  /*6610*/  IMAD R50, R70.reuse, R54, RZ ;  /* 0x0000003646327224 */ /* 0x040fe200078e02ff */
[----:B------:R-:W-:Y:S01]  /*6620*/  SHF.L.U32 R89, R91, 0x8, RZ ;  /* 0x000000085b597819 */ /* 0x000fe200000006ff */
[----:B------:R-:W-:Y:S01]  /*6630*/  IMAD R17, R70, R21, RZ ;  /* 0x0000001546117224 */ /* 0x000fe200078e02ff */
[----:B------:R-:W-:Y:S01]  /*6640*/  IADD3 R68, PT, PT, R68, 0x1, RZ ;  /* 0x0000000144447810 */ /* 0x000fe20007ffe0ff */
[C---:B------:R-:W-:Y:S02]  /*6650*/  IMAD R24, R70.reuse, R28, RZ ;  /* 0x0000001c46187224 */ /* 0x040fe400078e02ff */
[C---:B------:R-:W-:Y:S02]  /*6660*/  IMAD R54, R70.reuse, R58, RZ ;  /* 0x0000003a46367224 */ /* 0x040fe400078e02ff */
[C---:B------:R-:W-:Y:S02]  /*6670*/  IMAD R8, R70.reuse, R8, RZ ;  /* 0x0000000846087224 */ /* 0x040fe400078e02ff */
[C---:B------:R-:W-:Y:S02]  /*6680*/  IMAD R21, R70.reuse, R25, RZ ;  /* 0x0000001946157224 */ /* 0x040fe400078e02ff */
[C---:B------:R-:W-:Y:S02]  /*6690*/  IMAD R28, R70.reuse, R32, RZ ;  /* 0x00000020461c7224 */ /* 0x040fe400078e02ff */
[C---:B------:R-:W-:Y:S02]  /*66a0*/  IMAD R58, R70.reuse, R62, RZ ;  /* 0x0000003e463a7224 */ /* 0x040fe400078e02ff */
[C---:B------:R-:W-:Y:S02]  /*66b0*/  IMAD R25, R70.reuse, R29, RZ ;  /* 0x0000001d46197224 */ /* 0x040fe400078e02ff */
[C---:B------:R-:W-:Y:S02]  /*66c0*/  IMAD R32, R70.reuse, R36, RZ ;  /* 0x0000002446207224 */ /* 0x040fe400078e02ff */
[C---:B------:R-:W-:Y:S01]  /*66d0*/  IMAD R62, R70.reuse, R66, RZ ;  /* 0x00000042463e7224 */ /* 0x040fe200078e02ff */
[----:B------:R-:W-:Y:S01]  /*66e0*/  I2IP.S8.S32.SAT R66, R7, R6, RZ ;  /* 0x0000000607427239 */ /* 0x000fe200000014ff */
[C---:B------:R-:W-:Y:S01]  /*66f0*/  IMAD R9, R70.reuse, R9, RZ ;  /* 0x0000000946097224 */ /* 0x040fe200078e02ff */
[----:B------:R-:W-:Y:S01]  /*6700*/  SHF.R.S32.HI R6, RZ, 0x18, R132 ;  /* 0x00000018ff067819 */ /* 0x000fe20000011484 */
[C---:B------:R-:W-:Y:S02]  /*6710*/  IMAD R29, R70.reuse, R33, RZ ;  /* 0x00000021461d7224 */ /* 0x040fe400078e02ff */
[C---:B------:R-:W-:Y:S02]  /*6720*/  IMAD R36, R70.reuse, R40, RZ ;  /* 0x0000002846247224 */ /* 0x040fe400078e02ff */
[C---:B------:R-:W-:Y:S02]  /*6730*/  IMAD R33, R70.reuse, R37, RZ ;  /* 0x0000002546217224 */ /* 0x040fe400078e02ff */
[C---:B------:R-:W-:Y:S02]  /*6740*/  IMAD R40, R70.reuse, R44, RZ ;  /* 0x0000002c46287224 */ /* 0x040fe400078e02ff */
[C---:B------:R-:W-:Y:S02]  /*6750*/  IMAD R10, R70.reuse, R10, RZ ;  /* 0x0000000a460a7224 */ /* 0x040fe400078e02ff */
[C---:B------:R-:W-:Y:S02]  /*6760*/  IMAD R37, R70.reuse, R41, RZ ;  /* 0x0000002946257224 */ /* 0x040fe400078e02ff */
[----:B------:R-:W-:Y:S02]  /*6770*/  IMAD R44, R70, R48, RZ ;  /* 0x00000030462c7224 */ /* 0x000fe400078e02ff */
[----:B------:R-:W-:Y:S01]  /*6780*/  IMAD R8, R72, R71, R8 ;  /* 0x0000004748087224 */ /* 0x000fe200078e0208 */
[----:B------:R-:W-:Y:S01]  /*6790*/  I2IP.S8.S32.SAT R72, R5, R4, R66 ;  /* 0x0000000405487239 */ /* 0x000fe20000001442 */
[C---:B------:R-:W-:Y:S01]  /*67a0*/  IMAD R41, R70.reuse, R45, RZ ;  /* 0x0000002d46297224 */ /* 0x040fe200078e02ff */
[----:B------:R-:W-:Y:S01]  /*67b0*/  SHF.R.S32.HI R4, RZ, 0x18, R127 ;  /* 0x00000018ff047819 */ /* 0x000fe2000001147f */
[C---:B------:R-:W-:Y:S01]  /*67c0*/  IMAD R48, R70.reuse, R52, RZ ;  /* 0x0000003446307224 */ /* 0x040fe200078e02ff */
[----:B------:R-:W-:Y:S01]  /*67d0*/  SHF.R.S32.HI R5, RZ, 0x18, R126 ;  /* 0x00000018ff057819 */ /* 0x000fe2000001147e */
[C---:B------:R-:W-:Y:S02]  /*67e0*/  IMAD R11, R70.reuse, R11, RZ ;  /* 0x0000000b460b7224 */ /* 0x040fe400078e02ff */
[C---:B------:R-:W-:Y:S02]  /*67f0*/  IMAD R45, R70.reuse, R49, RZ ;  /* 0x00000031462d7224 */ /* 0x040fe400078e02ff */
[C---:B------:R-:W-:Y:S02]  /*6800*/  IMAD R52, R70.reuse, R56, RZ ;  /* 0x0000003846347224 */ /* 0x040fe400078e02ff */
[----:B------:R-:W-:Y:S02]  /*6810*/  IMAD R9, R73, R71, R9 ;  /* 0x0000004749097224 */ /* 0x000fe400078e0209 */
[C---:B------:R-:W-:Y:S02]  /*6820*/  IMAD R49, R70.reuse, R53, RZ ;  /* 0x0000003546317224 */ /* 0x040fe400078e02ff */
[C---:B------:R-:W-:Y:S02]  /*6830*/  IMAD R56, R70.reuse, R60, RZ ;  /* 0x0000003c46387224 */ /* 0x040fe400078e02ff */
[C---:B------:R-:W-:Y:S02]  /*6840*/  IMAD R12, R70.reuse, R12, RZ ;  /* 0x0000000c460c7224 */ /* 0x040fe400078e02ff */
[C---:B------:R-:W-:Y:S02]  /*6850*/  IMAD R53, R70.reuse, R57, RZ ;  /* 0x0000003946357224 */ /* 0x040fe400078e02ff */
[----:B------:R-:W-:Y:S01]  /*6860*/  IMAD R60, R70, R64, RZ ;  /* 0x00000040463c7224 */ /* 0x000fe200078e02ff */
[----:B------:R-:W-:Y:S01]  /*6870*/  SHF.R.S32.HI R64, RZ, 0x18, R130 ;  /* 0x00000018ff407819 */ /* 0x000fe20000011482 */
[----:B------:R-:W-:Y:S02]  /*6880*/  IMAD.MOV.U32 R7, RZ, RZ, R131 ;  /* 0x000000ffff077224 */ /* 0x000fe400078e0083 */
[----:B------:R-:W-:Y:S01]  /*6890*/  IMAD R10, R6, R71, R10 ;  /* 0x00000047060a7224 */ /* 0x000fe200078e020a */
[----:B------:R-:W-:Y:S01]  /*68a0*/  MOV R6, R128 ;  /* 0x0000008000067202 */ /* 0x000fe20000000f00 */
[C---:B------:R-:W-:Y:S02]  /*68b0*/  IMAD R57, R70.reuse, R61, RZ ;  /* 0x0000003d46397224 */ /* 0x040fe400078e02ff */
[C---:B------:R-:W-:Y:S02]  /*68c0*/  IMAD R13, R70.reuse, R13, RZ ;  /* 0x0000000d460d7224 */ /* 0x040fe400078e02ff */
[----:B------:R-:W-:Y:S01]  /*68d0*/  IMAD R61, R70, R65, RZ ;  /* 0x00000041463d7224 */ /* 0x000fe200078e02ff */
[----:B------:R-:W-:Y:S01]  /*68e0*/  SHF.R.S32.HI R65, RZ, 0x18, R129 ;  /* 0x00000018ff417819 */ /* 0x000fe20000011481 */
[-C--:B------:R-:W-:Y:S02]  /*68f0*/  IMAD R11, R74, R71.reuse, R11 ;  /* 0x000000474a0b7224 */ /* 0x080fe400078e020b */
[C---:B------:R-:W-:Y:S02]  /*6900*/  IMAD R14, R70.reuse, R14, RZ ;  /* 0x0000000e460e7224 */ /* 0x040fe400078e02ff */
[----:B------:R-:W-:Y:S01]  /*6910*/  IMAD R12, R7, R71, R12 ;  /* 0x00000047070c7224 */ /* 0x000fe200078e020c */
[----:B------:R-:W-:Y:S01]  /*6920*/  I2IP.S8.S32.SAT R10, R11, R10, RZ ;  /* 0x0000000a0b0a7239 */ /* 0x000fe200000014ff */
[----:B------:R-:W-:Y:S01]  /*6930*/  IMAD R15, R70, R15, RZ ;  /* 0x0000000f460f7224 */ /* 0x000fe200078e02ff */
[----:B------:R-:W-:Y:S01]  /*6940*/  SHF.R.S32.HI R7, RZ, 0x18, R123 ;  /* 0x00000018ff077819 */ /* 0x000fe2000001147b */
[-C--:B------:R-:W-:Y:S01]  /*6950*/  IMAD R13, R64, R71.reuse, R13 ;  /* 0x00000047400d7224 */ /* 0x080fe200078e020d */
[----:B------:R-:W-:Y:S01]  /*6960*/  I2IP.S8.S32.SAT R73, R9, R8, R10 ;  /* 0x0000000809497239 */ /* 0x000fe2000000140a */
[-C--:B------:R-:W-:Y:S02]  /*6970*/  IMAD R14, R65, R71.reuse, R14 ;  /* 0x00000047410e7224 */ /* 0x080fe400078e020e */
[-C--:B------:R-:W-:Y:S02]  /*6980*/  IMAD R15, R75, R71.reuse, R15 ;  /* 0x000000474b0f7224 */ /* 0x080fe400078e020f */
[----:B------:R-:W-:Y:S01]  /*6990*/  IMAD R0, R6, R71, R0 ;  /* 0x0000004706007224 */ /* 0x000fe200078e0200 */
[----:B------:R-:W-:Y:S01]  /*69a0*/  SHF.R.S32.HI R6, RZ, 0x18, R124 ;  /* 0x00000018ff067819 */ /* 0x000fe2000001147c */
[----:B------:R-:W-:Y:S01]  /*69b0*/  IMAD R19, R70, R19, RZ ;  /* 0x0000001346137224 */ /* 0x000fe200078e02ff */
[----:B------:R-:W-:Y:S01]  /*69c0*/  I2IP.S8.S32.SAT R14, R15, R14, RZ ;  /* 0x0000000e0f0e7239 */ /* 0x000fe200000014ff */
[----:B------:R-:W-:Y:S01]  /*69d0*/  IMAD R2, R4, R71, R2 ;  /* 0x0000004704027224 */ /* 0x000fe200078e0202 */
[----:B------:R-:W-:Y:S01]  /*69e0*/  MOV R4, R125 ;  /* 0x0000007d00047202 */ /* 0x000fe20000000f00 */
[-C--:B------:R-:W-:Y:S01]  /*69f0*/  IMAD R3, R5, R71.reuse, R3 ;  /* 0x0000004705037224 */ /* 0x080fe200078e0203 */
[----:B------:R-:W-:Y:S01]  /*6a00*/  I2IP.S8.S32.SAT R74, R13, R12, R14 ;  /* 0x0000000c0d4a7239 */ /* 0x000fe2000000140e */
[-C--:B------:R-:W-:Y:S02]  /*6a10*/  IMAD R19, R76, R71.reuse, R19 ;  /* 0x000000474c137224 */ /* 0x080fe400078e0213 */
[----:B------:R-:W-:Y:S01]  /*6a20*/  IMAD R16, R4, R71, R16 ;  /* 0x0000004704107224 */ /* 0x000fe200078e0210 */
[----:B------:R-:W-:Y:S01]  /*6a30*/  SHF.R.S32.HI R4, RZ, 0x18, R121 ;  /* 0x00000018ff047819 */ /* 0x000fe20000011479 */
[----:B------:R-:W-:Y:S01]  /*6a40*/  IMAD R23, R70, R23, RZ ;  /* 0x0000001746177224 */ /* 0x000fe200078e02ff */
[----:B------:R-:W-:Y:S01]  /*6a50*/  I2IP.S8.S32.SAT R19, R19, R3, RZ ;  /* 0x0000000313137239 */ /* 0x000fe200000014ff */
[-C--:B------:R-:W-:Y:S01]  /*6a60*/  IMAD R17, R6, R71.reuse, R17 ;  /* 0x0000004706117224 */ /* 0x080fe200078e0211 */
[----:B------:R-:W-:Y:S01]  /*6a70*/  MOV R3, R122 ;  /* 0x0000007a00037202 */ /* 0x000fe20000000f00 */
[-C--:B------:R-:W-:Y:S01]  /*6a80*/  IMAD R18, R7, R71.reuse, R18 ;  /* 0x0000004707127224 */ /* 0x080fe200078e0212 */
[----:B------:R-:W-:Y:S01]  /*6a90*/  I2IP.S8.S32.SAT R75, R2, R0, R19 ;  /* 0x00000000024b7239 */ /* 0x000fe20000001413 */
[-C--:B------:R-:W-:Y:S01]  /*6aa0*/  IMAD R23, R77, R71.reuse, R23 ;  /* 0x000000474d177224 */ /* 0x080fe200078e0217 */
[----:B------:R-:W-:Y:S01]  /*6ab0*/  SHF.R.S32.HI R0, RZ, 0x18, R120 ;  /* 0x00000018ff007819 */ /* 0x000fe20000011478 */
[----:B------:R-:W-:Y:S01]  /*6ac0*/  IMAD R20, R3, R71, R20 ;  /* 0x0000004703147224 */ /* 0x000fe200078e0214 */
[----:B------:R-:W-:Y:S01]  /*6ad0*/  MOV R2, R119 ;  /* 0x0000007700027202 */ /* 0x000fe20000000f00 */
[----:B------:R-:W-:Y:S01]  /*6ae0*/  IMAD R27, R70, R27, RZ ;  /* 0x0000001b461b7224 */ /* 0x000fe200078e02ff */
[----:B------:R1:W-:Y:S01]  /*6af0*/  STS.128 [R146+UR44+0x2200], R72 ;  /* 0x0022004892007988 */ /* 0x0003e20008000c2c */
[-C--:B------:R-:W-:Y:S01]  /*6b00*/  IMAD R21, R4, R71.reuse, R21 ;  /* 0x0000004704157224 */ /* 0x080fe200078e0215 */
[----:B------:R-:W-:Y:S01]  /*6b10*/  I2IP.S8.S32.SAT R18, R23, R18, RZ ;  /* 0x0000001217127239 */ /* 0x000fe200000014ff */
[-C--:B------:R-:W-:Y:S01]  /*6b20*/  IMAD R22, R0, R71.reuse, R22 ;  /* 0x0000004700167224 */ /* 0x080fe200078e0216 */
[----:B------:R-:W-:Y:S01]  /*6b30*/  SHF.R.S32.HI R3, RZ, 0x18, R118 ;  /* 0x00000018ff037819 */ /* 0x000fe20000011476 */
[-C--:B------:R-:W-:Y:S01]  /*6b40*/  IMAD R27, R78, R71.reuse, R27 ;  /* 0x000000474e1b7224 */ /* 0x080fe200078e021b */
[----:B------:R-:W-:Y:S01]  /*6b50*/  SHF.R.S32.HI R4, RZ, 0x18, R117 ;  /* 0x00000018ff047819 */ /* 0x000fe20000011475 */
[----:B------:R-:W-:Y:S01]  /*6b60*/  IMAD R24, R2, R71, R24 ;  /* 0x0000004702187224 */ /* 0x000fe200078e0218 */
[----:B------:R-:W-:Y:S01]  /*6b70*/  I2IP.S8.S32.SAT R16, R17, R16, R18 ;  /* 0x0000001011107239 */ /* 0x000fe20000001412 */
[----:B------:R-:W-:Y:S01]  /*6b80*/  IMAD R31, R70, R31, RZ ;  /* 0x0000001f461f7224 */ /* 0x000fe200078e02ff */
[----:B------:R-:W-:Y:S01]  /*6b90*/  I2IP.S8.S32.SAT R17, R27, R22, RZ ;  /* 0x000000161b117239 */ /* 0x000fe200000014ff */
[-C--:B------:R-:W-:Y:S01]  /*6ba0*/  IMAD R25, R3, R71.reuse, R25 ;  /* 0x0000004703197224 */ /* 0x080fe200078e0219 */
[----:B------:R-:W-:Y:S01]  /*6bb0*/  SHF.R.S32.HI R2, RZ, 0x18, R115 ;  /* 0x00000018ff027819 */ /* 0x000fe20000011473 */
[-C--:B------:R-:W-:Y:S01]  /*6bc0*/  IMAD R26, R4, R71.reuse, R26 ;  /* 0x00000047041a7224 */ /* 0x080fe200078e021a */
[----:B------:R-:W-:Y:S01]  /*6bd0*/  I2IP.S8.S32.SAT R17, R21, R20, R17 ;  /* 0x0000001415117239 */ /* 0x000fe20000001411 */
[----:B------:R-:W-:Y:S01]  /*6be0*/  IMAD.MOV.U32 R0, RZ, RZ, R116 ;  /* 0x000000ffff007224 */ /* 0x000fe200078e0074 */
[----:B------:R-:W-:Y:S01]  /*6bf0*/  SHF.R.S32.HI R3, RZ, 0x18, R114 ;  /* 0x00000018ff037819 */ /* 0x000fe20000011472 */
[-C--:B------:R-:W-:Y:S01]  /*6c00*/  IMAD R31, R79, R71.reuse, R31 ;  /* 0x000000474f1f7224 */ /* 0x080fe200078e021f */
[----:B------:R-:W-:Y:S01]  /*6c10*/  SHF.R.S32.HI R4, RZ, 0x18, R108 ;  /* 0x00000018ff047819 */ /* 0x000fe2000001146c */
[----:B------:R-:W-:Y:S01]  /*6c20*/  IMAD R28, R0, R71, R28 ;  /* 0x00000047001c7224 */ /* 0x000fe200078e021c */
[----:B------:R-:W-:Y:S01]  /*6c30*/  MOV R0, R113 ;  /* 0x0000007100007202 */ /* 0x000fe20000000f00 */
[----:B------:R-:W-:Y:S01]  /*6c40*/  IMAD R35, R70, R35, RZ ;  /* 0x0000002346237224 */ /* 0x000fe200078e02ff */
[----:B------:R-:W-:Y:S01]  /*6c50*/  I2IP.S8.S32.SAT R18, R31, R26, RZ ;  /* 0x0000001a1f127239 */ /* 0x000fe200000014ff */
[-C--:B------:R-:W-:Y:S01]  /*6c60*/  IMAD R29, R2, R71.reuse, R29 ;  /* 0x00000047021d7224 */ /* 0x080fe200078e021d */
[----:B------:R-:W-:Y:S01]  /*6c70*/  SHF.R.S32.HI R2, RZ, 0x18, R112 ;  /* 0x00000018ff027819 */ /* 0x000fe20000011470 */
[-C--:B------:R-:W-:Y:S01]  /*6c80*/  IMAD R30, R3, R71.reuse, R30 ;  /* 0x00000047031e7224 */ /* 0x080fe200078e021e */
[----:B------:R-:W-:Y:S01]  /*6c90*/  I2IP.S8.S32.SAT R18, R25, R24, R18 ;  /* 0x0000001819127239 */ /* 0x000fe20000001412 */
[-C--:B------:R-:W-:Y:S01]  /*6ca0*/  IMAD R35, R80, R71.reuse, R35 ;  /* 0x0000004750237224 */ /* 0x080fe200078e0223 */
[----:B------:R-:W-:Y:S01]  /*6cb0*/  SHF.R.S32.HI R3, RZ, 0x18, R109 ;  /* 0x00000018ff037819 */ /* 0x000fe2000001146d */
        /* <DEDUP_REMOVED lines=8> */
[----:B------:R-:W-:Y:S01]  /*6d40*/  IMAD R39, R81, R71, R39 ;  /* 0x0000004751277224 */ /* 0x000fe200078e0227 */
[----:B------:R-:W-:Y:S01]  /*6d50*/  MOV R0, R107 ;  /* 0x0000006b00007202 */ /* 0x000fe20000000f00 */
[----:B------:R-:W-:Y:S01]  /*6d60*/  IMAD R36, R2, R71, R36 ;  /* 0x0000004702247224 */ /* 0x000fe200078e0224 */
[----:B------:R-:W-:Y:S01]  /*6d70*/  SHF.R.S32.HI R2, RZ, 0x18, R106 ;  /* 0x00000018ff027819 */ /* 0x000fe2000001146a */
[----:B------:R-:W-:Y:S01]  /*6d80*/  IMAD R43, R70, R43, RZ ;  /* 0x0000002b462b7224 */ /* 0x000fe200078e02ff */
[----:B------:R1:W-:Y:S01]  /*6d90*/  STS.128 [R145+0x2200], R16 ;  /* 0x0022001091007388 */ /* 0x0003e20000000c00 */
[-C--:B------:R-:W-:Y:S01]  /*6da0*/  IMAD R37, R3, R71.reuse, R37 ;  /* 0x0000004703257224 */ /* 0x080fe200078e0225 */
[----:B------:R-:W-:Y:S01]  /*6db0*/  I2IP.S8.S32.SAT R34, R39, R34, RZ ;  /* 0x0000002227227239 */ /* 0x000fe200000014ff */
[-C--:B------:R-:W-:Y:S01]  /*6dc0*/  IMAD R38, R4, R71.reuse, R38 ;  /* 0x0000004704267224 */ /* 0x080fe200078e0226 */
[----:B------:R-:W-:Y:S01]  /*6dd0*/  SHF.R.S32.HI R3, RZ, 0x18, R103 ;  /* 0x00000018ff037819 */ /* 0x000fe20000011467 */
[-C--:B------:R-:W-:Y:S01]  /*6de0*/  IMAD R43, R82, R71.reuse, R43 ;  /* 0x00000047522b7224 */ /* 0x080fe200078e022b */
[----:B------:R-:W-:Y:S01]  /*6df0*/  I2IP.S8.S32.SAT R32, R33, R32, R34 ;  /* 0x0000002021207239 */ /* 0x000fe20000001422 */
        /* <DEDUP_REMOVED lines=15> */
[----:B------:R-:W-:Y:S01]  /*6ef0*/  SHF.R.S32.HI R3, RZ, 0x18, R97 ;  /* 0x00000018ff037819 */ /* 0x000fe20000011461 */
[-C--:B------:R-:W-:Y:S01]  /*6f00*/  IMAD R46, R4, R71.reuse, R46 ;  /* 0x00000047042e7224 */ /* 0x080fe200078e022e */
[----:B------:R-:W-:Y:S01]  /*6f10*/  I2IP.S8.S32.SAT R34, R41, R40, R34 ;  /* 0x0000002829227239 */ /* 0x000fe20000001422 */
[----:B------:R-:W-:Y:S02]  /*6f20*/  IMAD.MOV.U32 R0, RZ, RZ, R101 ;  /* 0x000000ffff007224 */ /* 0x000fe400078e0065 */
        /* <DEDUP_REMOVED lines=8> */
[----:B------:R-:W-:Y:S01]  /*6fb0*/  SHF.R.S32.HI R0, RZ, 0x18, R96 ;  /* 0x00000018ff007819 */ /* 0x000fe20000011460 */
[-C--:B------:R-:W-:Y:S01]  /*6fc0*/  IMAD R55, R85, R71.reuse, R55 ;  /* 0x0000004755377224 */ /* 0x080fe200078e0237 */
[----:B------:R-:W-:Y:S01]  /*6fd0*/  I2IP.S8.S32.SAT R35, R45, R44, R35 ;  /* 0x0000002c2d237239 */ /* 0x000fe20000001423 */
[----:B------:R-:W-:Y:S01]  /*6fe0*/  IMAD R52, R2, R71, R52 ;  /* 0x0000004702347224 */ /* 0x000fe200078e0234 */
[----:B------:R-:W-:Y:S01]  /*6ff0*/  MOV R2, R95 ;  /* 0x0000005f00027202 */ /* 0x000fe20000000f00 */
[----:B------:R-:W-:Y:S01]  /*7000*/  IMAD R53, R3, R71, R53 ;  /* 0x0000004703357224 */ /* 0x000fe200078e0235 */
[----:B------:R-:W-:Y:S01]  /*7010*/  SHF.R.S32.HI R3, RZ, 0x18, R94 ;  /* 0x00000018ff037819 */ /* 0x000fe2000001145e */
[----:B------:R1:W-:Y:S01]  /*7020*/  STS.128 [R144+0x2200], R32 ;  /* 0x0022002090007388 */ /* 0x0003e20000000c00 */
[----:B------:R-:W-:Y:S01]  /*7030*/  IMAD R59, R70, R59, RZ ;  /* 0x0000003b463b7224 */ /* 0x000fe200078e02ff */
[----:B------:R-:W-:Y:S01]  /*7040*/  I2IP.S8.S32.SAT R50, R55, R50, RZ ;  /* 0x0000003237327239 */ /* 0x000fe200000014ff */
[-C--:B------:R-:W-:Y:S01]  /*7050*/  IMAD R54, R0, R71.reuse, R54 ;  /* 0x0000004700367224 */ /* 0x080fe200078e0236 */
[----:B------:R-:W-:Y:S01]  /*7060*/  SHF.R.S32.HI R0, RZ, 0x18, R93 ;  /* 0x00000018ff007819 */ /* 0x000fe2000001145d */
[-C--:B------:R-:W-:Y:S01]  /*7070*/  IMAD R59, R86, R71.reuse, R59 ;  /* 0x00000047563b7224 */ /* 0x080fe200078e023b */
[----:B------:R-:W-:Y:S01]  /*7080*/  I2IP.S8.S32.SAT R48, R49, R48, R50 ;  /* 0x0000003031307239 */ /* 0x000fe20000001432 */
[-C--:B------:R-:W-:Y:S01]  /*7090*/  IMAD R56, R2, R71.reuse, R56 ;  /* 0x0000004702387224 */ /* 0x080fe200078e0238 */
[----:B------:R-:W-:Y:S01]  /*70a0*/  MOV R2, R92 ;  /* 0x0000005c00027202 */ /* 0x000fe20000000f00 */
        /* <DEDUP_REMOVED lines=8> */
[-C--:B------:R-:W-:Y:S02]  /*7130*/  IMAD R60, R2, R71.reuse, R60 ;  /* 0x00000047023c7224 */ /* 0x080fe400078e023c */
[----:B------:R-:W-:Y:S01]  /*7140*/  IMAD R61, R3, R71, R61 ;  /* 0x00000047033d7224 */ /* 0x000fe200078e023d */
[----:B------:R-:W-:Y:S01]  /*7150*/  I2IP.S8.S32.SAT R58, R63, R58, RZ ;  /* 0x0000003a3f3a7239 */ /* 0x000fe200000014ff */
[----:B------:R-:W-:Y:S02]  /*7160*/  IMAD R67, R70, R67, RZ ;  /* 0x0000004346437224 */ /* 0x000fe400078e02ff */
[-C--:B------:R-:W-:Y:S01]  /*7170*/  IMAD R62, R0, R71.reuse, R62 ;  /* 0x00000047003e7224 */ /* 0x080fe200078e023e */
[----:B------:R-:W-:Y:S01]  /*7180*/  I2IP.S8.S32.SAT R50, R57, R56, R58 ;  /* 0x0000003839327239 */ /* 0x000fe2000000143a */
[----:B------:R-:W-:Y:S05]  /*7190*/  IMAD R67, R88, R71, R67 ;  /* 0x0000004758437224 */ /* 0x000fea00078e0243 */
[----:B------:R-:W-:Y:S04]  /*71a0*/  I2IP.S8.S32.SAT R51, R67, R62, RZ ;  /* 0x0000003e43337239 */ /* 0x000fe800000014ff */
[----:B------:R-:W-:Y:S05]  /*71b0*/  I2IP.S8.S32.SAT R51, R61, R60, R51 ;  /* 0x0000003c3d337239 */ /* 0x000fea0000001433 */
[----:B------:R1:W-:Y:S01]  /*71c0*/  STS.128 [R143+0x2200], R48 ;  /* 0x002200308f007388 */ /* 0x0003e20000000c00 */
[----:B------:R-:W-:Y:S01]  /*71d0*/  @!PT LDS RZ, [RZ] ;  /* 0x00000000fffff984 */ /* 0x000fe20000000800 */
[----:B------:R-:W-:Y:S01]  /*71e0*/  @!PT LDS RZ, [RZ] ;  /* 0x00000000fffff984 */ /* 0x000fe20000000800 */
[----:B------:R-:W-:Y:S01]  /*71f0*/  @!PT LDS RZ, [RZ] ;  /* 0x00000000fffff984 */ /* 0x000fe20000000800 */
[----:B------:R-:W-:Y:S01]  /*7200*/  @!PT LDS RZ, [RZ] ;  /* 0x00000000fffff984 */ /* 0x000fe20000000800 */
[----:B------:R3:W-:Y:S07]  /*7210*/  MEMBAR.ALL.CTA ;  /* 0x0000000000007992 */ /* 0x0007ee0000008000 */
[----:B---3--:R-:W3:Y:S02]  /*7220*/  FENCE.VIEW.ASYNC.S ;  /* 0x00000000000073c6 */ /* 0x008ee40000000000 */
[----:B---3--:R-:W-:Y:S06]  /*7230*/  BAR.SYNC.DEFER_BLOCKING 0x1, 0x80 ;  /* 0x0042000000007b1d */ /* 0x008fec0000010000 */
[----:B------:R-:W-:Y:S05]  /*7240*/  @P0 BRA `(.L_x_105) ;  /* 0x0000000000300947 */ /* 0x000fea0003800000 */
[----:B------:R-:W-:Y:S02]  /*7250*/  UIADD3 UR4, UPT, UPT, UR44, 0x2200, URZ ;  /* 0x000022002c047890 */ /* 0x000fe4000fffe0ff */
[----:B------:R-:W-:Y:S02]  /*7260*/  USHF.L.U32 UR9, UR45, 0x6, URZ ;  /* 0x000000062d097899 */ /* 0x000fe400080006ff */
[----:B------:R-:W-:Y:S02]  /*7270*/  USHF.L.U32 UR10, UR46, 0x7, URZ ;  /* 0x000000072e0a7899 */ /* 0x000fe400080006ff */
[----:B------:R-:W-:Y:S01]  /*7280*/  MOV R153, UR4 ;  /* 0x0000000400997c02 */ /* 0x000fe20008000f00 */
[----:B------:R-:W-:Y:S01]  /*7290*/  UIADD3 UR4, UP0, UPT, UR62, 0x680, URZ ;  /* 0x000006803e047890 */ /* 0x000fe2000ff1e0ff */
[----:B------:R-:W-:Y:S02]  /*72a0*/  UMOV UR11, UR36 ;  /* 0x00000024000b7c82 */ /* 0x000fe40008000000 */
[----:B------:R-:W-:Y:S01]  /*72b0*/  R2UR UR8, R153 ;  /* 0x00000000990872ca */ /* 0x000fe200000e0000 */
[----:B------:R-:W-:Y:S11]  /*72c0*/  UIADD3.X UR5, UPT, UPT, URZ, UR63, URZ, UP0, !UPT ;  /* 0x0000003fff057290 */ /* 0x000ff600087fe4ff */
[----:B------:R-:W-:Y:S01]  /*72d0*/  @!UPT UIADD3 URZ, UPT, UPT, URZ, URZ, URZ ;  /* 0x000000fffffff290 */ /* 0x000fe2000fffe0ff */
[----:B------:R3:W-:Y:S01]  /*72e0*/  UTMASTG.3D [UR8], [UR4] ;  /* 0x00000008040073b5 */ /* 0x0007e20008010000 */
[----:B------:R0:W-:Y:S01]  /*72f0*/  UTMACMDFLUSH ;  /* 0x00000000000079b7 */ /* 0x0001e20000000000 */
[----:B---3--:R-:W-:Y:S04]  /*7300*/  DEPBAR.LE SB0, 0x0 ;  /* 0x000080000000791a */ /* 0x008fe80000000000 */
.L_x_105:
[----:B------:R-:W-:Y:S05]  /*7310*/  BSYNC.RECONVERGENT B0 ;  /* 0x0000000000007941 */ /* 0x000fea0003800200 */
.L_x_104:
[----:B------:R-:W-:Y:S01]  /*7320*/  BAR.SYNC.DEFER_BLOCKING 0x1, 0x80 ;  /* 0x0042000000007b1d */ /* 0x000fe20000010000 */
[----:B------:R-:W-:Y:S01]  /*7330*/  ISETP.NE.AND P0, PT, R149, 0x2, PT ;  /* 0x000000029500780c */ /* 0x000fe20003f05270 */
[----:B------:R-:W-:Y:S01]  /*7340*/  UISETP.NE.AND UP0, UPT, UR47, URZ, UPT ;  /* 0x000000ff2f00728c */ /* 0x000fe2000bf05270 */
[----:B------:R-:W-:Y:S01]  /*7350*/  ISETP.NE.AND P1, PT, R68, 0x4, PT ;  /* 0x000000044400780c */ /* 0x000fe20003f25270 */
[----:B------:R-:W-:Y:S01]  /*7360*/  UIADD3 UR45, UPT, UPT, UR37, UR57, URZ ;  /* 0x00000039252d7290 */ /* 0x000fe2000fffe0ff */
[----:B------:R-:W-:Y:S01]  /*7370*/  SEL R2, RZ, 0x1, P0 ;  /* 0x00000001ff027807 */ /* 0x000fe20000000000 */
[----:B------:R-:W-:Y:S01]  /*7380*/  UIADD3 UR46, UPT, UPT, UR38, UR60, URZ ;  /* 0x0000003c262e7290 */ /* 0x000fe2000fffe0ff */
[----:B------:R-:W-:Y:S02]  /*7390*/  SEL R0, RZ, 0x1, P1 ;  /* 0x00000001ff007807 */ /* 0x000fe40000800000 */
[----:B------:R-:W-:Y:S02]  /*73a0*/  LOP3.LUT R151, R151, R2, RZ, 0x3c, !PT ;  /* 0x0000000297977212 */ /* 0x000fe400078e3cff */
[----:B------:R-:W-:Y:S02]  /*73b0*/  LOP3.LUT R152, R152, R0, RZ, 0x3c, !PT ;  /* 0x0000000098987212 */ /* 0x000fe400078e3cff */
[----:B------:R-:W-:Y:S02]  /*73c0*/  SEL R149, R149, RZ, P0 ;  /* 0x000000ff95957207 */ /* 0x000fe40000000000 */
[----:B------:R-:W-:Y:S01]  /*73d0*/  SEL R68, R68, RZ, P1 ;  /* 0x000000ff44447207 */ /* 0x000fe20000800000 */
[----:B------:R-:W-:Y:S01]  /*73e0*/  UMOV UR36, UR51 ;  /* 0x0000003300247c82 */ /* 0x000fe20008000000 */
[----:B------:R-:W-:Y:S05]  /*73f0*/  BRA.U UP0, `(.L_x_106) ;  /* 0xffffffd900dc7547 */ /* 0x000fea000b83ffff */
[----:B------:R-:W-:Y:S05]  /*7400*/  EXIT ;  /* 0x000000000000794d */ /* 0x000fea0003800000 */
.L_x_25:
[----:B--2---:R2:W3:Y:S02]  /*7410*/  SYNCS.PHASECHK.TRANS64.TRYWAIT P0, [R0+URZ+0x110], R2 ;  /* 0x00011002000075a7 */ /* 0x0044e400080011ff */
[----:B---3--:R-:W-:Y:S05]  /*7420*/  @!P0 NANOSLEEP.SYNCS 0x989680 ;  /* 0x009896800000895d */ /* 0x008fea0003900000 */
[----:B------:R-:W3:Y:S02]  /*7430*/  @!P0 SYNCS.PHASECHK.TRANS64 P0, [R0+URZ+0x110], R2 ;  /* 0x00011002000085a7 */ /* 0x000ee400080010ff */
[----:B---3--:R-:W-:Y:S05]  /*7440*/  @!P0 BRA `(.L_x_25) ;  /* 0xfffffffc00f08947 */ /* 0x008fea000383ffff */
[----:B------:R-:W-:Y:S05]  /*7450*/  BRA `(.L_x_107) ;  /* 0xffffffa400387947 */ /* 0x000fea000383ffff */
.L_x_28:
[----:B-1----:R-:W-:-:S07]  /*7460*/  MOV R0, UR33 ;  /* 0x0000002100007c02 */ /* 0x002fce0008000f00 */
.L_x_108:
[----:B-1----:R1:W2:Y:S02]  /*7470*/  SYNCS.PHASECHK.TRANS64.TRYWAIT P0, [R0+URZ+0x40], R3 ;  /* 0x00004003000075a7 */ /* 0x0022a400080011ff */
[----:B--2---:R-:W-:Y:S05]  /*7480*/  @!P0 NANOSLEEP.SYNCS 0x989680 ;  /* 0x009896800000895d */ /* 0x004fea0003900000 */
[----:B------:R-:W2:Y:S02]  /*7490*/  @!P0 SYNCS.PHASECHK.TRANS64 P0, [R0+URZ+0x40], R3 ;  /* 0x00004003000085a7 */ /* 0x000ea400080010ff */
[----:B--2---:R-:W-:Y:S05]  /*74a0*/  @!P0 BRA `(.L_x_108) ;  /* 0xfffffffc00f08947 */ /* 0x004fea000383ffff */
[----:B------:R-:W-:Y:S05]  /*74b0*/  BRA `(.L_x_27) ;  /* 0xffffffa400807947 */ /* 0x000fea000383ffff */
.L_x_35:
[----:B-1----:R-:W-:-:S07]  /*74c0*/  MOV R0, UR17 ;  /* 0x0000001100007c02 */ /* 0x002fce0008000f00 */
.L_x_109:
[----:B-1----:R1:W2:Y:S02]  /*74d0*/  SYNCS.PHASECHK.TRANS64.TRYWAIT P0, [R0+URZ+0x40], R3 ;  /* 0x00004003000075a7 */ /* 0x0022a400080011ff */
[----:B--2---:R-:W-:Y:S05]  /*74e0*/  @!P0 NANOSLEEP.SYNCS 0x989680 ;  /* 0x009896800000895d */ /* 0x004fea0003900000 */
[----:B------:R-:W2:Y:S02]  /*74f0*/  @!P0 SYNCS.PHASECHK.TRANS64 P0, [R0+URZ+0x40], R3 ;  /* 0x00004003000085a7 */ /* 0x000ea400080010ff */
[----:B--2---:R-:W-:Y:S05]  /*7500*/  @!P0 BRA `(.L_x_109) ;  /* 0xfffffffc00f08947 */ /* 0x004fea000383ffff */
[----:B------:R-:W-:Y:S05]  /*7510*/  BRA `(.L_x_34) ;  /* 0xffffffa8003c7947 */ /* 0x000fea000383ffff */
.L_x_40:
[----:B-1----:R1:W2:Y:S02]  /*7520*/  SYNCS.PHASECHK.TRANS64.TRYWAIT P0, [R3+URZ+0xa0], R0 ;  /* 0x0000a000030075a7 */ /* 0x0022a400080011ff */
[----:B--2---:R-:W-:Y:S05]  /*7530*/  @!P0 NANOSLEEP.SYNCS 0x989680 ;  /* 0x009896800000895d */ /* 0x004fea0003900000 */
[----:B------:R-:W2:Y:S02]  /*7540*/  @!P0 SYNCS.PHASECHK.TRANS64 P0, [R3+URZ+0xa0], R0 ;  /* 0x0000a000030085a7 */ /* 0x000ea400080010ff */
[----:B--2---:R-:W-:Y:S05]  /*7550*/  @!P0 BRA `(.L_x_40) ;  /* 0xfffffffc00f08947 */ /* 0x004fea000383ffff */
[----:B------:R-:W-:Y:S05]  /*7560*/  BRA `(.L_x_110) ;  /* 0xffffffa800e07947 */ /* 0x000fea000383ffff */
.L_x_44:
[----:B------:R-:W-:-:S07]  /*7570*/  MOV R0, UR4 ;  /* 0x0000000400007c02 */ /* 0x000fce0008000f00 */
.L_x_111:
[----:B-1----:R1:W2:Y:S02]  /*7580*/  SYNCS.PHASECHK.TRANS64.TRYWAIT P0, [R0+URZ], R2 ;  /* 0x00000002000075a7 */ /* 0x0022a400080011ff */
[----:B--2---:R-:W-:Y:S05]  /*7590*/  @!P0 NANOSLEEP.SYNCS 0x989680 ;  /* 0x009896800000895d */ /* 0x004fea0003900000 */
[----:B------:R-:W2:Y:S02]  /*75a0*/  @!P0 SYNCS.PHASECHK.TRANS64 P0, [R0+URZ], R2 ;  /* 0x00000002000085a7 */ /* 0x000ea400080010ff */
[----:B--2---:R-:W-:Y:S05]  /*75b0*/  @!P0 BRA `(.L_x_111) ;  /* 0xfffffffc00f08947 */ /* 0x004fea000383ffff */
[----:B------:R-:W-:Y:S05]  /*75c0*/  BRA `(.L_x_112) ;  /* 0xffffffb000847947 */ /* 0x000fea000383ffff */
.L_x_45:
[----:B------:R-:W-:-:S07]  /*75d0*/  MOV R0, UR5 ;  /* 0x0000000500007c02 */ /* 0x000fce0008000f00 */
.L_x_113:
[----:B-1----:R1:W2:Y:S02]  /*75e0*/  SYNCS.PHASECHK.TRANS64.TRYWAIT P0, [R0+URZ], R3 ;  /* 0x00000003000075a7 */ /* 0x0022a400080011ff */
[----:B--2---:R-:W-:Y:S05]  /*75f0*/  @!P0 NANOSLEEP.SYNCS 0x989680 ;  /* 0x009896800000895d */ /* 0x004fea0003900000 */
[----:B------:R-:W2:Y:S02]  /*7600*/  @!P0 SYNCS.PHASECHK.TRANS64 P0, [R0+URZ], R3 ;  /* 0x00000003000085a7 */ /* 0x000ea400080010ff */
[----:B--2---:R-:W-:Y:S05]  /*7610*/  @!P0 BRA `(.L_x_113) ;  /* 0xfffffffc00f08947 */ /* 0x004fea000383ffff */
[----:B------:R-:W-:Y:S05]  /*7620*/  BRA `(.L_x_114) ;  /* 0xffffffb000907947 */ /* 0x000fea000383ffff */
.L_x_46:
[----:B------:R-:W-:-:S07]  /*7630*/  MOV R0, UR5 ;  /* 0x0000000500007c02 */ /* 0x000fce0008000f00 */
.L_x_115:
[----:B-1----:R1:W2:Y:S02]  /*7640*/  SYNCS.PHASECHK.TRANS64.TRYWAIT P0, [R0+URZ], R3 ;  /* 0x00000003000075a7 */ /* 0x0022a400080011ff */
[----:B--2---:R-:W-:Y:S05]  /*7650*/  @!P0 NANOSLEEP.SYNCS 0x989680 ;  /* 0x009896800000895d */ /* 0x004fea0003900000 */
[----:B------:R-:W2:Y:S02]  /*7660*/  @!P0 SYNCS.PHASECHK.TRANS64 P0, [R0+URZ], R3 ;  /* 0x00000003000085a7 */ /* 0x000ea400080010ff */
[----:B--2---:R-:W-:Y:S05]  /*7670*/  @!P0 BRA `(.L_x_115) ;  /* 0xfffffffc00f08947 */ /* 0x004fea000383ffff */
[----:B------:R-:W-:Y:S05]  /*7680*/  BRA `(.L_x_116) ;  /* 0xffffffb0009c7947 */ /* 0x000fea000383ffff */
.L_x_47:
[----:B------:R-:W-:-:S07]  /*7690*/  MOV R0, UR5 ;  /* 0x0000000500007c02 */ /* 0x000fce0008000f00 */
.L_x_117:
[----:B-1----:R1:W2:Y:S02]  /*76a0*/  SYNCS.PHASECHK.TRANS64.TRYWAIT P0, [R0+URZ], R3 ;  /* 0x00000003000075a7 */ /* 0x0022a400080011ff */
[----:B--2---:R-:W-:Y:S05]  /*76b0*/  @!P0 NANOSLEEP.SYNCS 0x989680 ;  /* 0x009896800000895d */ /* 0x004fea0003900000 */
[----:B------:R-:W2:Y:S02]  /*76c0*/  @!P0 SYNCS.PHASECHK.TRANS64 P0, [R0+URZ], R3 ;  /* 0x00000003000085a7 */ /* 0x000ea400080010ff */
[----:B--2---:R-:W-:Y:S05]  /*76d0*/  @!P0 BRA `(.L_x_117) ;  /* 0xfffffffc00f08947 */ /* 0x004fea000383ffff */
[----:B------:R-:W-:Y:S05]  /*76e0*/  BRA `(.L_x_118) ;  /* 0xffffffb000a87947 */ /* 0x000fea000383ffff */
.L_x_48:
[----:B------:R-:W-:-:S07]  /*76f0*/  MOV R0, UR5 ;  /* 0x0000000500007c02 */ /* 0x000fce0008000f00 */
.L_x_119:
[----:B-1----:R1:W2:Y:S02]  /*7700*/  SYNCS.PHASECHK.TRANS64.TRYWAIT P0, [R0+URZ], R3 ;  /* 0x00000003000075a7 */ /* 0x0022a400080011ff */
[----:B--2---:R-:W-:Y:S05]  /*7710*/  @!P0 NANOSLEEP.SYNCS 0x989680 ;  /* 0x009896800000895d */ /* 0x004fea0003900000 */
[----:B------:R-:W2:Y:S02]  /*7720*/  @!P0 SYNCS.PHASECHK.TRANS64 P0, [R0+URZ], R3 ;  /* 0x00000003000085a7 */ /* 0x000ea400080010ff */
[----:B--2---:R-:W-:Y:S05]  /*7730*/  @!P0 BRA `(.L_x_119) ;  /* 0xfffffffc00f08947 */ /* 0x004fea000383ffff */
[----:B------:R-:W-:Y:S05]  /*7740*/  BRA `(.L_x_120) ;  /* 0xffffffb000b47947 */ /* 0x000fea000383ffff */
.L_x_49:
[----:B------:R-:W-:-:S07]  /*7750*/  MOV R0, UR5 ;  /* 0x0000000500007c02 */ /* 0x000fce0008000f00 */
.L_x_121:
[----:B-1----:R1:W2:Y:S02]  /*7760*/  SYNCS.PHASECHK.TRANS64.TRYWAIT P0, [R0+URZ], R3 ;  /* 0x00000003000075a7 */ /* 0x0022a400080011ff */
[----:B--2---:R-:W-:Y:S05]  /*7770*/  @!P0 NANOSLEEP.SYNCS 0x989680 ;  /* 0x009896800000895d */ /* 0x004fea0003900000 */
[----:B------:R-:W2:Y:S02]  /*7780*/  @!P0 SYNCS.PHASECHK.TRANS64 P0, [R0+URZ], R3 ;  /* 0x00000003000085a7 */ /* 0x000ea400080010ff */
[----:B--2---:R-:W-:Y:S05]  /*7790*/  @!P0 BRA `(.L_x_121) ;  /* 0xfffffffc00f08947 */ /* 0x004fea000383ffff */
[----:B------:R-:W-:Y:S05]  /*77a0*/  BRA `(.L_x_122) ;  /* 0xffffffb000c07947 */ /* 0x000fea000383ffff */
.L_x_50:
[----:B------:R-:W-:-:S07]  /*77b0*/  MOV R0, UR5 ;  /* 0x0000000500007c02 */ /* 0x000fce0008000f00 */
.L_x_123:
[----:B-1----:R1:W2:Y:S02]  /*77c0*/  SYNCS.PHASECHK.TRANS64.TRYWAIT P0, [R0+URZ], R3 ;  /* 0x00000003000075a7 */ /* 0x0022a400080011ff */
[----:B--2---:R-:W-:Y:S05]  /*77d0*/  @!P0 NANOSLEEP.SYNCS 0x989680 ;  /* 0x009896800000895d */ /* 0x004fea0003900000 */
[----:B------:R-:W2:Y:S02]  /*77e0*/  @!P0 SYNCS.PHASECHK.TRANS64 P0, [R0+URZ], R3 ;  /* 0x00000003000085a7 */ /* 0x000ea400080010ff */
[----:B--2---:R-:W-:Y:S05]  /*77f0*/  @!P0 BRA `(.L_x_123) ;  /* 0xfffffffc00f08947 */ /* 0x004fea000383ffff */
[----:B------:R-:W-:Y:S05]  /*7800*/  BRA `(.L_x_124) ;  /* 0xffffffb000cc7947 */ /* 0x000fea000383ffff */
.L_x_53:
[----:B-1----:R1:W2:Y:S02]  /*7810*/  SYNCS.PHASECHK.TRANS64.TRYWAIT P0, [R2+URZ+0x100], R4 ;  /* 0x00010004020075a7 */ /* 0x0022a400080011ff */
[----:B--2---:R-:W-:Y:S05]  /*7820*/  @!P0 NANOSLEEP.SYNCS 0x989680 ;  /* 0x009896800000895d */ /* 0x004fea0003900000 */
[----:B------:R-:W2:Y:S02]  /*7830*/  @!P0 SYNCS.PHASECHK.TRANS64 P0, [R2+URZ+0x100], R4 ;  /* 0x00010004020085a7 */ /* 0x000ea400080010ff */
[----:B--2---:R-:W-:Y:S05]  /*7840*/  @!P0 BRA `(.L_x_53) ;  /* 0xfffffffc00f08947 */ /* 0x004fea000383ffff */
[----:B------:R-:W-:Y:S05]  /*7850*/  BRA `(.L_x_125) ;  /* 0xffffffb400287947 */ /* 0x000fea000383ffff */
.L_x_54:
[----:B------:R-:W-:-:S07]  /*7860*/  MOV R2, UR4 ;  /* 0x0000000400027c02 */ /* 0x000fce0008000f00 */
.L_x_126:
[----:B-1----:R1:W2:Y:S02]  /*7870*/  SYNCS.PHASECHK.TRANS64.TRYWAIT P0, [R2+URZ+0xb0], R5 ;  /* 0x0000b005020075a7 */ /* 0x0022a400080011ff */
[----:B--2---:R-:W-:Y:S05]  /*7880*/  @!P0 NANOSLEEP.SYNCS 0x989680 ;  /* 0x009896800000895d */ /* 0x004fea0003900000 */
[----:B------:R-:W2:Y:S02]  /*7890*/  @!P0 SYNCS.PHASECHK.TRANS64 P0, [R2+URZ+0xb0], R5 ;  /* 0x0000b005020085a7 */ /* 0x000ea400080010ff */
[----:B--2---:R-:W-:Y:S05]  /*78a0*/  @!P0 BRA `(.L_x_126) ;  /* 0xfffffffc00f08947 */ /* 0x004fea000383ffff */
[----:B------:R-:W-:Y:S05]  /*78b0*/  BRA `(.L_x_127) ;  /* 0xffffffb400387947 */ /* 0x000fea000383ffff */
.L_x_55:
[----:B-1----:R1:W2:Y:S02]  /*78c0*/  SYNCS.PHASECHK.TRANS64.TRYWAIT P1, [R2+URZ+0xa0], R4 ;  /* 0x0000a004020075a7 */ /* 0x0022a400080211ff */
[----:B--2---:R-:W-:Y:S05]  /*78d0*/  @!P1 NANOSLEEP.SYNCS 0x989680 ;  /* 0x009896800000995d */ /* 0x004fea0003900000 */
[----:B------:R-:W2:Y:S02]  /*78e0*/  @!P1 SYNCS.PHASECHK.TRANS64 P1, [R2+URZ+0xa0], R4 ;  /* 0x0000a004020095a7 */ /* 0x000ea400080210ff */
[----:B--2---:R-:W-:Y:S05]  /*78f0*/  @!P1 BRA `(.L_x_55) ;  /* 0xfffffffc00f09947 */ /* 0x004fea000383ffff */
[----:B------:R-:W-:Y:S05]  /*7900*/  BRA `(.L_x_128) ;  /* 0xffffffb400687947 */ /* 0x000fea000383ffff */
.L_x_58:
[----:B------:R-:W-:-:S07]  /*7910*/  MOV R0, UR4 ;  /* 0x0000000400007c02 */ /* 0x000fce0008000f00 */
.L_x_129:
[----:B-1----:R1:W2:Y:S02]  /*7920*/  SYNCS.PHASECHK.TRANS64.TRYWAIT P0, [R0+URZ+0xb0], R2 ;  /* 0x0000b002000075a7 */ /* 0x0022a400080011ff */
[----:B--2---:R-:W-:Y:S05]  /*7930*/  @!P0 NANOSLEEP.SYNCS 0x989680 ;  /* 0x009896800000895d */ /* 0x004fea0003900000 */
[----:B------:R-:W2:Y:S02]  /*7940*/  @!P0 SYNCS.PHASECHK.TRANS64 P0, [R0+URZ+0xb0], R2 ;  /* 0x0000b002000085a7 */ /* 0x000ea400080010ff */
[----:B--2---:R-:W-:Y:S05]  /*7950*/  @!P0 BRA `(.L_x_129) ;  /* 0xfffffffc00f08947 */ /* 0x004fea000383ffff */
[----:B------:R-:W-:Y:S05]  /*7960*/  BRA `(.L_x_57) ;  /* 0xffffffb400bc7947 */ /* 0x000fea000383ffff */
.L_x_65:
[----:B-1----:R1:W2:Y:S02]  /*7970*/  SYNCS.PHASECHK.TRANS64.TRYWAIT P1, [R0+URZ+0xa0], R2 ;  /* 0x0000a002000075a7 */ /* 0x0022a400080211ff */
[----:B--2---:R-:W-:Y:S05]  /*7980*/  @!P1 NANOSLEEP.SYNCS 0x989680 ;  /* 0x009896800000995d */ /* 0x004fea0003900000 */
[----:B------:R-:W2:Y:S02]  /*7990*/  @!P1 SYNCS.PHASECHK.TRANS64 P1, [R0+URZ+0xa0], R2 ;  /* 0x0000a002000095a7 */ /* 0x000ea400080210ff */
[----:B--2---:R-:W-:Y:S05]  /*79a0*/  @!P1 BRA `(.L_x_65) ;  /* 0xfffffffc00f09947 */ /* 0x004fea000383ffff */
[----:B------:R-:W-:Y:S05]  /*79b0*/  BRA `(.L_x_130) ;  /* 0xffffffbc00307947 */ /* 0x000fea000383ffff */
.L_x_66:
[----:B------:R-:W-:-:S07]  /*79c0*/  MOV R2, UR30 ;  /* 0x0000001e00027c02 */ /* 0x000fce0008000f00 */
.L_x_131:
[----:B-1----:R1:W2:Y:S02]  /*79d0*/  SYNCS.PHASECHK.TRANS64.TRYWAIT P0, [R2+URZ+0xe0], R0 ;  /* 0x0000e000020075a7 */ /* 0x0022a400080011ff */
[----:B--2---:R-:W-:Y:S05]  /*79e0*/  @!P0 NANOSLEEP.SYNCS 0x989680 ;  /* 0x009896800000895d */ /* 0x004fea0003900000 */
[----:B------:R-:W2:Y:S02]  /*79f0*/  @!P0 SYNCS.PHASECHK.TRANS64 P0, [R2+URZ+0xe0], R0 ;  /* 0x0000e000020085a7 */ /* 0x000ea400080010ff */
[----:B--2---:R-:W-:Y:S05]  /*7a00*/  @!P0 BRA `(.L_x_131) ;  /* 0xfffffffc00f08947 */ /* 0x004fea000383ffff */
[----:B------:R-:W-:Y:S05]  /*7a10*/  BRA `(.L_x_132) ;  /* 0xffffffbc00687947 */ /* 0x000fea000383ffff */
.L_x_69:
[----:B------:R-:W-:Y:S07]  /*7a20*/  MOV R0, UR5 ;  /* 0x0000000500007c02 */ /* 0x000fee0008000f00 */
.L_x_133:
[----:B-1----:R1:W2:Y:S02]  /*7a30*/  SYNCS.PHASECHK.TRANS64.TRYWAIT P0, [R0+URZ], R2 ;  /* 0x00000002000075a7 */ /* 0x0022a400080011ff */
[----:B--2---:R-:W-:Y:S05]  /*7a40*/  @!P0 NANOSLEEP.SYNCS 0x989680 ;  /* 0x009896800000895d */ /* 0x004fea0003900000 */
[----:B------:R-:W2:Y:S02]  /*7a50*/  @!P0 SYNCS.PHASECHK.TRANS64 P0, [R0+URZ], R2 ;  /* 0x00000002000085a7 */ /* 0x000ea400080010ff */
[----:B--2---:R-:W-:Y:S05]  /*7a60*/  @!P0 BRA `(.L_x_133) ;  /* 0xfffffffc00f08947 */ /* 0x004fea000383ffff */
[----:B------:R-:W-:Y:S05]  /*7a70*/  BRA `(.L_x_68) ;  /* 0xffffffbc00847947 */ /* 0x000fea000383ffff */
.L_x_72:
[----:B------:R-:W-:-:S07]  /*7a80*/  MOV R0, UR4 ;  /* 0x0000000400007c02 */ /* 0x000fce0008000f00 */
.L_x_134:
[----:B--2---:R2:W4:Y:S02]  /*7a90*/  SYNCS.PHASECHK.TRANS64.TRYWAIT P0, [R0+URZ], R2 ;  /* 0x00000002000075a7 */ /* 0x00452400080011ff */
[----:B----4-:R-:W-:Y:S05]  /*7aa0*/  @!P0 NANOSLEEP.SYNCS 0x989680 ;  /* 0x009896800000895d */ /* 0x010fea0003900000 */
[----:B------:R-:W4:Y:S02]  /*7ab0*/  @!P0 SYNCS.PHASECHK.TRANS64 P0, [R0+URZ], R2 ;  /* 0x00000002000085a7 */ /* 0x000f2400080010ff */
[----:B----4-:R-:W-:Y:S05]  /*7ac0*/  @!P0 BRA `(.L_x_134) ;  /* 0xfffffffc00f08947 */ /* 0x010fea000383ffff */
[----:B------:R-:W-:Y:S05]  /*7ad0*/  BRA `(.L_x_135) ;  /* 0xffffffc000607947 */ /* 0x000fea000383ffff */
.L_x_73:
[----:B------:R-:W-:-:S07]  /*7ae0*/  MOV R0, UR5 ;  /* 0x0000000500007c02 */ /* 0x000fce0008000f00 */
.L_x_136:
[----:B-1----:R1:W2:Y:S02]  /*7af0*/  SYNCS.PHASECHK.TRANS64.TRYWAIT P0, [R0+URZ], R3 ;  /* 0x00000003000075a7 */ /* 0x0022a400080011ff */
[----:B--2---:R-:W-:Y:S05]  /*7b00*/  @!P0 NANOSLEEP.SYNCS 0x989680 ;  /* 0x009896800000895d */ /* 0x004fea0003900000 */
[----:B------:R-:W2:Y:S02]  /*7b10*/  @!P0 SYNCS.PHASECHK.TRANS64 P0, [R0+URZ], R3 ;  /* 0x00000003000085a7 */ /* 0x000ea400080010ff */
[----:B--2---:R-:W-:Y:S05]  /*7b20*/  @!P0 BRA `(.L_x_136) ;  /* 0xfffffffc00f08947 */ /* 0x004fea000383ffff */
[----:B------:R-:W-:Y:S05]  /*7b30*/  BRA `(.L_x_137) ;  /* 0xffffffc0006c7947 */ /* 0x000fea000383ffff */
.L_x_74:
[----:B------:R-:W-:-:S07]  /*7b40*/  MOV R0, UR5 ;  /* 0x0000000500007c02 */ /* 0x000fce0008000f00 */
.L_x_138:
[----:B-1----:R1:W2:Y:S02]  /*7b50*/  SYNCS.PHASECHK.TRANS64.TRYWAIT P0, [R0+URZ], R3 ;  /* 0x00000003000075a7 */ /* 0x0022a400080011ff */
[----:B--2---:R-:W-:Y:S05]  /*7b60*/  @!P0 NANOSLEEP.SYNCS 0x989680 ;  /* 0x009896800000895d */ /* 0x004fea0003900000 */
[----:B------:R-:W2:Y:S02]  /*7b70*/  @!P0 SYNCS.PHASECHK.TRANS64 P0, [R0+URZ], R3 ;  /* 0x00000003000085a7 */ /* 0x000ea400080010ff */
[----:B--2---:R-:W-:Y:S05]  /*7b80*/  @!P0 BRA `(.L_x_138) ;  /* 0xfffffffc00f08947 */ /* 0x004fea000383ffff */
[----:B------:R-:W-:Y:S05]  /*7b90*/  BRA `(.L_x_139) ;  /* 0xffffffc000787947 */ /* 0x000fea000383ffff */
.L_x_75:
[----:B-1----:R-:W-:-:S07]  /*7ba0*/  MOV R0, UR4 ;  /* 0x0000000400007c02 */ /* 0x002fce0008000f00 */
.L_x_140:
[----:B-1----:R1:W2:Y:S02]  /*7bb0*/  SYNCS.PHASECHK.TRANS64.TRYWAIT P0, [R0+URZ], R2 ;  /* 0x00000002000075a7 */ /* 0x0022a400080011ff */
[----:B--2---:R-:W-:Y:S05]  /*7bc0*/  @!P0 NANOSLEEP.SYNCS 0x989680 ;  /* 0x009896800000895d */ /* 0x004fea0003900000 */
[----:B------:R-:W2:Y:S02]  /*7bd0*/  @!P0 SYNCS.PHASECHK.TRANS64 P0, [R0+URZ], R2 ;  /* 0x00000002000085a7 */ /* 0x000ea400080010ff */
[----:B--2---:R-:W-:Y:S05]  /*7be0*/  @!P0 BRA `(.L_x_140) ;  /* 0xfffffffc00f08947 */ /* 0x004fea000383ffff */
[----:B------:R-:W-:Y:S05]  /*7bf0*/  BRA `(.L_x_141) ;  /* 0xffffffc000847947 */ /* 0x000fea000383ffff */
.L_x_80:
[----:B--2---:R2:W3:Y:S02]  /*7c00*/  SYNCS.PHASECHK.TRANS64.TRYWAIT P0, [R7+URZ+0xa0], R0 ;  /* 0x0000a000070075a7 */ /* 0x0044e400080011ff */
[----:B---3--:R-:W-:Y:S05]  /*7c10*/  @!P0 NANOSLEEP.SYNCS 0x989680 ;  /* 0x009896800000895d */ /* 0x008fea0003900000 */
[----:B------:R-:W3:Y:S02]  /*7c20*/  @!P0 SYNCS.PHASECHK.TRANS64 P0, [R7+URZ+0xa0], R0 ;  /* 0x0000a000070085a7 */ /* 0x000ee400080010ff */
[----:B---3--:R-:W-:Y:S05]  /*7c30*/  @!P0 BRA `(.L_x_80) ;  /* 0xfffffffc00f08947 */ /* 0x008fea000383ffff */
[----:B------:R-:W-:Y:S05]  /*7c40*/  BRA `(.L_x_142) ;  /* 0xffffffc400987947 */ /* 0x000fea000383ffff */
.L_x_83:
[----:B-1----:R-:W-:Y:S07]  /*7c50*/  MOV R0, UR17 ;  /* 0x0000001100007c02 */ /* 0x002fee0008000f00 */
.L_x_143:
[----:B-1----:R1:W2:Y:S02]  /*7c60*/  SYNCS.PHASECHK.TRANS64.TRYWAIT P2, [R0+URZ+0x98], R7 ;  /* 0x00009807000075a7 */ /* 0x0022a400080411ff */
[----:B--2---:R-:W-:Y:S05]  /*7c70*/  @!P2 NANOSLEEP.SYNCS 0x989680 ;  /* 0x009896800000a95d */ /* 0x004fea0003900000 */
[----:B------:R-:W2:Y:S02]  /*7c80*/  @!P2 SYNCS.PHASECHK.TRANS64 P2, [R0+URZ+0x98], R7 ;  /* 0x000098070000a5a7 */ /* 0x000ea400080410ff */
[----:B--2---:R-:W-:Y:S05]  /*7c90*/  @!P2 BRA `(.L_x_143) ;  /* 0xfffffffc00f0a947 */ /* 0x004fea000383ffff */
[----:B------:R-:W-:Y:S05]  /*7ca0*/  BRA `(.L_x_82) ;  /* 0xffffffc800f87947 */ /* 0x000fea000383ffff */
.L_x_86:
[----:B-1----:R-:W-:Y:S07]  /*7cb0*/  MOV R0, UR17 ;  /* 0x0000001100007c02 */ /* 0x002fee0008000f00 */
.L_x_144:
[----:B-1----:R1:W2:Y:S02]  /*7cc0*/  SYNCS.PHASECHK.TRANS64.TRYWAIT P0, [R0+URZ+0x88], R6 ;  /* 0x00008806000075a7 */ /* 0x0022a400080011ff */
[----:B--2---:R-:W-:Y:S05]  /*7cd0*/  @!P0 NANOSLEEP.SYNCS 0x989680 ;  /* 0x009896800000895d */ /* 0x004fea0003900000 */
[----:B------:R-:W2:Y:S02]  /*7ce0*/  @!P0 SYNCS.PHASECHK.TRANS64 P0, [R0+URZ+0x88], R6 ;  /* 0x00008806000085a7 */ /* 0x000ea400080010ff */
[----:B--2---:R-:W-:Y:S05]  /*7cf0*/  @!P0 BRA `(.L_x_144) ;  /* 0xfffffffc00f08947 */ /* 0x004fea000383ffff */
[----:B------:R-:W-:Y:S05]  /*7d00*/  BRA `(.L_x_145) ;  /* 0xffffffcc00487947 */ /* 0x000fea000383ffff */
.L_x_89:
[----:B--2---:R2:W4:Y:S02]  /*7d10*/  SYNCS.PHASECHK.TRANS64.TRYWAIT P0, [R3+URZ+0xa0], R0 ;  /* 0x0000a000030075a7 */ /* 0x00452400080011ff */
[----:B----4-:R-:W-:Y:S05]  /*7d20*/  @!P0 NANOSLEEP.SYNCS 0x989680 ;  /* 0x009896800000895d */ /* 0x010fea0003900000 */
[----:B------:R-:W4:Y:S02]  /*7d30*/  @!P0 SYNCS.PHASECHK.TRANS64 P0, [R3+URZ+0xa0], R0 ;  /* 0x0000a000030085a7 */ /* 0x000f2400080010ff */
[----:B----4-:R-:W-:Y:S05]  /*7d40*/  @!P0 BRA `(.L_x_89) ;  /* 0xfffffffc00f08947 */ /* 0x010fea000383ffff */
[----:B------:R-:W-:Y:S05]  /*7d50*/  BRA `(.L_x_146) ;  /* 0xffffffd000987947 */ /* 0x000fea000383ffff */
.L_x_100:
[----:B-1----:R-:W-:Y:S04]  /*7d60*/  MOV R0, UR44 ;  /* 0x0000002c00007c02 */ /* 0x002fe80008000f00 */
[----:B------:R1:W2:Y:S03]  /*7d70*/  SYNCS.PHASECHK.TRANS64.TRYWAIT P1, [R0+URZ+0x80], R3 ;  /* 0x00008003000075a7 */ /* 0x0002a600080211ff */
[----:B--2---:R-:W-:Y:S05]  /*7d80*/  @!P1 NANOSLEEP.SYNCS 0x989680 ;  /* 0x009896800000995d */ /* 0x004fea0003900000 */
[----:B------:R-:W2:Y:S02]  /*7d90*/  @!P1 SYNCS.PHASECHK.TRANS64 P1, [R0+URZ+0x80], R3 ;  /* 0x00008003000095a7 */ /* 0x000ea400080210ff */
[----:B--2---:R-:W-:Y:S05]  /*7da0*/  @!P1 BRA `(.L_x_100) ;  /* 0xfffffffc00ec9947 */ /* 0x004fea000383ffff */
[----:B------:R-:W-:Y:S05]  /*7db0*/  BRA `(.L_x_99) ;  /* 0xffffffdc00f07947 */ /* 0x000fea000383ffff */
.L_x_102:
[----:B------:R1:W1:Y:S02]  /*7dc0*/  SYNCS.PHASECHK.TRANS64.TRYWAIT P1, [R22+URZ+0xc0], R4 ;  /* 0x0000c004160075a7 */ /* 0x00026400080211ff */
[----:B-1----:R-:W-:Y:S05]  /*7dd0*/  @!P1 NANOSLEEP.SYNCS 0x989680 ;  /* 0x009896800000995d */ /* 0x002fea0003900000 */
[----:B------:R-:W1:Y:S02]  /*7de0*/  @!P1 SYNCS.PHASECHK.TRANS64 P1, [R22+URZ+0xc0], R4 ;  /* 0x0000c004160095a7 */ /* 0x000e6400080210ff */
[----:B-1----:R-:W-:Y:S05]  /*7df0*/  @!P1 BRA `(.L_x_102) ;  /* 0xfffffffc00f09947 */ /* 0x002fea000383ffff */
[----:B------:R-:W-:Y:S05]  /*7e00*/  BRA `(.L_x_101) ;  /* 0xffffffe000347947 */ /* 0x000fea000383ffff */
        .weak           $__internal_0_$__cuda_sm10x_tcgen05_guardrail_trap_col_being_dealloced_not_returned_by_alloc
        .type           $__internal_0_$__cuda_sm10x_tcgen05_guardrail_trap_col_being_dealloced_not_returned_by_alloc,@function
        .size           $__internal_0_$__cuda_sm10x_tcgen05_guardrail_trap_col_being_dealloced_not_returned_by_alloc,($__internal_1_$__cuda_sm10x_tcgen05_guardrail_trap_phase_invalid_during_alloc - $__internal_0_$__cuda_sm10x_tcgen05_guardrail_trap_col_being_dealloced_not_returned_by_alloc)
$__internal_0_$__cuda_sm10x_tcgen05_guardrail_trap_col_being_dealloced_not_returned_by_alloc:
[----:B------:R-:W-:Y:S05]  /*7e10*/  BPT.TRAP 0x1 ;  /* 0x000000040000795c */ /* 0x000fea0000300000 */
[----:B------:R-:W-:-:S04]  /*7e20*/  HFMA2 R3, -RZ, RZ, 0, 0 ;  /* 0x00000000ff037431 */ /* 0x000fc800000001ff */
[----:B------:R-:W-:Y:S05]  /*7e30*/  RET.REL.NODEC R2 `(_ZN7cutlass13device_kernelINS_4gemm6kernel13GemmUniversalIN4cute5tupleIJiiiiEEENS1_10collective13CollectiveMmaINS1_35MainloopSm100TmaUmmaWarpSpecializedILi8ELi2ELi4ENS5_IJNS4_1CILi1EEENSA_ILi4EEESB_EEEEENS5_IJNSA_ILi128EEENSA_ILi64EEESF_EEEaNS5_IJlSB_lEEEaSI_NS4_8TiledMMAINS4_8MMA_AtomIJNS4_15SM100_MMA_S8_SSIaaiLi128ELi64ELNS4_4UMMA5MajorE0ELSN_0ELNSM_8SaturateE0EEEEEENS4_6LayoutINS5_IJSB_SB_SB_EEENS5_IJNSA_ILi0EEEST_ST_EEEEENS5_IJNS4_10UnderscoreESW_SW_EEEEENS4_23SM90_TMA_LOAD_MULTICASTENS4_14ComposedLayoutINS4_7SwizzleILi3ELi4ELi3EEENS4_18smem_ptr_flag_bitsILi8EEENSR_INS5_IJNSA_ILi8EEESF_EEENS5_IJSF_SB_EEEEEEEvNS4_8identityENS4_13SM90_TMA_LOADES19_vS1A_EENS_8epilogue10collective18CollectiveEpilogueINS1D_23Sm100TmaWarpSpecializedILi1ELi1ELi64ELb0ELb0EEEJSH_NS5_IJNSR_ISF_SB_EENSR_ISG_SB_EEEEEaSI_aSI_NS1D_6fusion15FusionCallbacksIS1H_NS1L_17LinearCombinationIaiaiLNS_15FloatRoundStyleE2EEESH_S1K_JEEENS4_5SM1004TMEM4LOAD26SM100_TMEM_LOAD_32dp32b64xES1B_NS10_INS11_ILi2ELi4ELi3EEES14_NSR_INS5_IJS15_SG_EEENS5_IJSG_SB_EEEEEEENS4_39AutoVectorizingCopyWithAssumedAlignmentILi128EEENS4_14SM90_TMA_STOREES1Z_S21_S21_EEEvvEEEEvNT_6ParamsE) ;  /* 0xffffff8002707950 */ /* 0x000fea0003c3ffff */
        .weak           $__internal_1_$__cuda_sm10x_tcgen05_guardrail_trap_phase_invalid_during_alloc
        .type           $__internal_1_$__cuda_sm10x_tcgen05_guardrail_trap_phase_invalid_during_alloc,@function
        .size           $__internal_1_$__cuda_sm10x_tcgen05_guardrail_trap_phase_invalid_during_alloc,($__internal_2_$__cuda_sm10x_tcgen05_guardrail_trap_unallocated_columns_being_dealloced - $__internal_1_$__cuda_sm10x_tcgen05_guardrail_trap_phase_invalid_during_alloc)
$__internal_1_$__cuda_sm10x_tcgen05_guardrail_trap_phase_invalid_during_alloc:
[----:B------:R-:W-:Y:S05]  /*7e40*/  BPT.TRAP 0x1 ;  /* 0x000000040000795c */ /* 0x000fea0000300000 */
[----:B------:R-:W-:-:S04]  /*7e50*/  MOV R5, 0x0 ;  /* 0x0000000000057802 */ /* 0x000fc80000000f00 */
[----:B------:R-:W-:Y:S05]  /*7e60*/  RET.REL.NODEC R4 `(_ZN7cutlass13device_kernelINS_4gemm6kernel13GemmUniversalIN4cute5tupleIJiiiiEEENS1_10collective13CollectiveMmaINS1_35MainloopSm100TmaUmmaWarpSpecializedILi8ELi2ELi4ENS5_IJNS4_1CILi1EEENSA_ILi4EEESB_EEEEENS5_IJNSA_ILi128EEENSA_ILi64EEESF_EEEaNS5_IJlSB_lEEEaSI_NS4_8TiledMMAINS4_8MMA_AtomIJNS4_15SM100_MMA_S8_SSIaaiLi128ELi64ELNS4_4UMMA5MajorE0ELSN_0ELNSM_8SaturateE0EEEEEENS4_6LayoutINS5_IJSB_SB_SB_EEENS5_IJNSA_ILi0EEEST_ST_EEEEENS5_IJNS4_10UnderscoreESW_SW_EEEEENS4_23SM90_TMA_LOAD_MULTICASTENS4_14ComposedLayoutINS4_7SwizzleILi3ELi4ELi3EEENS4_18smem_ptr_flag_bitsILi8EEENSR_INS5_IJNSA_ILi8EEESF_EEENS5_IJSF_SB_EEEEEEEvNS4_8identityENS4_13SM90_TMA_LOADES19_vS1A_EENS_8epilogue10collective18CollectiveEpilogueINS1D_23Sm100TmaWarpSpecializedILi1ELi1ELi64ELb0ELb0EEEJSH_NS5_IJNSR_ISF_SB_EENSR_ISG_SB_EEEEEaSI_aSI_NS1D_6fusion15FusionCallbacksIS1H_NS1L_17LinearCombinationIaiaiLNS_15FloatRoundStyleE2EEESH_S1K_JEEENS4_5SM1004TMEM4LOAD26SM100_TMEM_LOAD_32dp32b64xES1B_NS10_INS11_ILi2ELi4ELi3EEES14_NSR_INS5_IJS15_SG_EEENS5_IJSG_SB_EEEEEEENS4_39AutoVectorizingCopyWithAssumedAlignmentILi128EEENS4_14SM90_TMA_STOREES1Z_S21_S21_EEEvvEEEEvNT_6ParamsE) ;  /* 0xffffff8004647950 */ /* 0x000fea0003c3ffff */
        .weak           $__internal_2_$__cuda_sm10x_tcgen05_guardrail_trap_unallocated_columns_being_dealloced
        .type           $__internal_2_$__cuda_sm10x_tcgen05_guardrail_trap_unallocated_columns_being_dealloced,@function
        .size           $__internal_2_$__cuda_sm10x_tcgen05_guardrail_trap_unallocated_columns_being_dealloced,(.L_x_148 - $__internal_2_$__cuda_sm10x_tcgen05_guardrail_trap_unallocated_columns_being_dealloced)
$__internal_2_$__cuda_sm10x_tcgen05_guardrail_trap_unallocated_columns_being_dealloced:
[----:B------:R-:W-:Y:S05]  /*7e70*/  BPT.TRAP 0x1 ;  /* 0x000000040000795c */ /* 0x000fea0000300000 */
[----:B------:R-:W-:-:S04]  /*7e80*/  HFMA2 R3, -RZ, RZ, 0, 0 ;  /* 0x00000000ff037431 */ /* 0x000fc800000001ff */
[----:B------:R-:W-:Y:S05]  /*7e90*/  RET.REL.NODEC R2 `(_ZN7cutlass13device_kernelINS_4gemm6kernel13GemmUniversalIN4cute5tupleIJiiiiEEENS1_10collective13CollectiveMmaINS1_35MainloopSm100TmaUmmaWarpSpecializedILi8ELi2ELi4ENS5_IJNS4_1CILi1EEENSA_ILi4EEESB_EEEEENS5_IJNSA_ILi128EEENSA_ILi64EEESF_EEEaNS5_IJlSB_lEEEaSI_NS4_8TiledMMAINS4_8MMA_AtomIJNS4_15SM100_MMA_S8_SSIaaiLi128ELi64ELNS4_4UMMA5MajorE0ELSN_0ELNSM_8SaturateE0EEEEEENS4_6LayoutINS5_IJSB_SB_SB_EEENS5_IJNSA_ILi0EEEST_ST_EEEEENS5_IJNS4_10UnderscoreESW_SW_EEEEENS4_23SM90_TMA_LOAD_MULTICASTENS4_14ComposedLayoutINS4_7SwizzleILi3ELi4ELi3EEENS4_18smem_ptr_flag_bitsILi8EEENSR_INS5_IJNSA_ILi8EEESF_EEENS5_IJSF_SB_EEEEEEEvNS4_8identityENS4_13SM90_TMA_LOADES19_vS1A_EENS_8epilogue10collective18CollectiveEpilogueINS1D_23Sm100TmaWarpSpecializedILi1ELi1ELi64ELb0ELb0EEEJSH_NS5_IJNSR_ISF_SB_EENSR_ISG_SB_EEEEEaSI_aSI_NS1D_6fusion15FusionCallbacksIS1H_NS1L_17LinearCombinationIaiaiLNS_15FloatRoundStyleE2EEESH_S1K_JEEENS4_5SM1004TMEM4LOAD26SM100_TMEM_LOAD_32dp32b64xES1B_NS10_INS11_ILi2ELi4ELi3EEES14_NSR_INS5_IJS15_SG_EEENS5_IJSG_SB_EEEEEEENS4_39AutoVectorizingCopyWithAssumedAlignmentILi128EEENS4_14SM90_TMA_STOREES1Z_S21_S21_EEEvvEEEEvNT_6ParamsE) ;  /* 0xffffff8002587950 */ /* 0x000fea0003c3ffff */
.L_x_147:
[----:B------:R-:W-:-:S00]  /*7ea0*/  BRA `(.L_x_147) ;  /* 0xfffffffc00fc7947 */ /* 0x000fc0000383ffff */
[----:B------:R-:W-:-:S00]  /*7eb0*/  NOP ;  /* 0x0000000000007918 */ /* 0x000fc00000000000 */
        /* <DEDUP_REMOVED lines=12> */
.L_x_148:


//--------------------- .nv.global.init           --------------------------
	.section	.nv.global.init,"aw",@progbits
.nv.global.init:
	.type		$str$27,@object
	.size		$str$27,($str$28 - $str$27)
$str$27:
        /*0000*/ 	.byte	0x28, 0x61, 0x64, 0x64, 0x72, 0x65, 0x73, 0x73, 0x20, 0x26, 0x20, 0x6d, 0x61, 0x73, 0x6b, 0x29
        /*0010*/ 	.byte	0x20, 0x3d, 0x3d, 0x20, 0x30, 0x00
	.type		$str$28,@object
	.size		$str$28,($str$26 - $str$28)
$str$28:
        /*0016*/ 	.byte	0x2f, 0x74, 0x6d, 0x70, 0x2f, 0x63, 0x75, 0x74, 0x6c, 0x61, 0x73, 0x73, 0x5f, 0x73, 0x77, 0x65
        /*0026*/ 	.byte	0x65, 0x70, 0x5f, 0x73, 0x72, 0x63, 0x2f, 0x69, 0x6e, 0x63, 0x6c, 0x75, 0x64, 0x65, 0x2f, 0x63
        /*0036*/ 	.byte	0x75, 0x74, 0x65, 0x2f, 0x70, 0x6f, 0x69, 0x6e, 0x74, 0x65, 0x72, 0x5f, 0x66, 0x6c, 0x61, 0x67
        /*0046*/ 	.byte	0x67, 0x65, 0x64, 0x2e, 0x68, 0x70, 0x70, 0x00
	.type		$str$26,@object
	.size		$str$26,($str$25 - $str$26)
$str$26:
        /*004e*/ 	.byte	0x2f, 0x74, 0x6d, 0x70, 0x2f, 0x63, 0x75, 0x74, 0x6c, 0x61, 0x73, 0x73, 0x5f, 0x73, 0x77, 0x65
        /*005e*/ 	.byte	0x65, 0x70, 0x5f, 0x73, 0x72, 0x63, 0x2f, 0x69, 0x6e, 0x63, 0x6c, 0x75, 0x64, 0x65, 0x2f, 0x63
        /*006e*/ 	.byte	0x75, 0x74, 0x65, 0x2f, 0x61, 0x74, 0x6f, 0x6d, 0x2f, 0x63, 0x6f, 0x70, 0x79, 0x5f, 0x74, 0x72
        /*007e*/ 	.byte	0x61, 0x69, 0x74, 0x73, 0x5f, 0x73, 0x6d, 0x31, 0x30, 0x30, 0x2e, 0x68, 0x70, 0x70, 0x00
	.type		$str$25,@object
	.size		$str$25,(__unnamed_1 - $str$25)
$str$25:
        /*008d*/ 	.byte	0x28, 0x28, 0x75, 0x69, 0x6e, 0x74, 0x33, 0x32, 0x5f, 0x74, 0x28, 0x74, 0x68, 0x72, 0x65, 0x61
        /*009d*/ 	.byte	0x64, 0x49, 0x64, 0x78, 0x2e, 0x78, 0x29, 0x20, 0x2f, 0x20, 0x33, 0x32, 0x29, 0x20, 0x25, 0x20
        /*00ad*/ 	.byte	0x34, 0x29, 0x20, 0x3d, 0x3d, 0x20, 0x28, 0x28, 0x28, 0x74, 0x6d, 0x65, 0x6d, 0x5f, 0x61, 0x64
        /*00bd*/ 	.byte	0x64, 0x72, 0x20, 0x3e, 0x3e, 0x20, 0x31, 0x36, 0x29, 0x20, 0x2f, 0x20, 0x33, 0x32, 0x29, 0x20
        /*00cd*/ 	.byte	0x25, 0x20, 0x34, 0x29, 0x00
	.type		__unnamed_1,@object
	.size		__unnamed_1,(__unnamed_2 - __unnamed_1)
__unnamed_1:
        /*00d2*/ 	.byte	0x61, 0x75, 0x74, 0x6f, 0x20, 0x63, 0x75, 0x74, 0x65, 0x3a, 0x3a, 0x61, 0x73, 0x5f, 0x70, 0x6f
        /* <DEDUP_REMOVED lines=24> */
        /*0262*/ 	.byte	0x5d, 0x00
	.type		__unnamed_2,@object
	.size		__unnamed_2,(.L_2 - __unnamed_2)
__unnamed_2:
        /* <DEDUP_REMOVED lines=42> */
        /*0504*/ 	.byte	0x43, 0x3c, 0x30, 0x3e, 0x3e, 0x3e, 0x3e, 0x5d, 0x00
.L_2:


//--------------------- .nv.shared._ZN7cutlass13device_kernelINS_4gemm6kernel13GemmUniversalIN4cute5tupleIJiiiiEEENS1_10collective13CollectiveMmaINS1_35MainloopSm100TmaUmmaWarpSpecializedILi8ELi2ELi4ENS5_IJNS4_1CILi1EEENSA_ILi4EEESB_EEEEENS5_IJNSA_ILi128EEENSA_ILi64EEESF_EEEaNS5_IJlSB_lEEEaSI_NS4_8TiledMMAINS4_8MMA_AtomIJNS4_15SM100_MMA_S8_SSIaaiLi128ELi64ELNS4_4UMMA5MajorE0ELSN_0ELNSM_8SaturateE0EEEEEENS4_6LayoutINS5_IJSB_SB_SB_EEENS5_IJNSA_ILi0EEEST_ST_EEEEENS5_IJNS4_10UnderscoreESW_SW_EEEEENS4_23SM90_TMA_LOAD_MULTICASTENS4_14ComposedLayoutINS4_7SwizzleILi3ELi4ELi3EEENS4_18smem_ptr_flag_bitsILi8EEENSR_INS5_IJNSA_ILi8EEESF_EEENS5_IJSF_SB_EEEEEEEvNS4_8identityENS4_13SM90_TMA_LOADES19_vS1A_EENS_8epilogue10collective18CollectiveEpilogueINS1D_23Sm100TmaWarpSpecializedILi1ELi1ELi64ELb0ELb0EEEJSH_NS5_IJNSR_ISF_SB_EENSR_ISG_SB_EEEEEaSI_aSI_NS1D_6fusion15FusionCallbacksIS1H_NS1L_17LinearCombinationIaiaiLNS_15FloatRoundStyleE2EEESH_S1K_JEEENS4_5SM1004TMEM4LOAD26SM100_TMEM_LOAD_32dp32b64xES1B_NS10_INS11_ILi2ELi4ELi3EEES14_NSR_INS5_IJS15_SG_EEENS5_IJSG_SB_EEEEEEENS4_39AutoVectorizingCopyWithAssumedAlignmentILi128EEENS4_14SM90_TMA_STOREES1Z_S21_S21_EEEvvEEEEvNT_6ParamsE --------------------------
	.section	.nv.shared._ZN7cutlass13device_kernelINS_4gemm6kernel13GemmUniversalIN4cute5tupleIJiiiiEEENS1_10collective13CollectiveMmaINS1_35MainloopSm100TmaUmmaWarpSpecializedILi8ELi2ELi4ENS5_IJNS4_1CILi1EEENSA_ILi4EEESB_EEEEENS5_IJNSA_ILi128EEENSA_ILi64EEESF_EEEaNS5_IJlSB_lEEEaSI_NS4_8TiledMMAINS4_8MMA_AtomIJNS4_15SM100_MMA_S8_SSIaaiLi128ELi64ELNS4_4UMMA5MajorE0ELSN_0ELNSM_8SaturateE0EEEEEENS4_6LayoutINS5_IJSB_SB_SB_EEENS5_IJNSA_ILi0EEEST_ST_EEEEENS5_IJNS4_10UnderscoreESW_SW_EEEEENS4_23SM90_TMA_LOAD_MULTICASTENS4_14ComposedLayoutINS4_7SwizzleILi3ELi4ELi3EEENS4_18smem_ptr_flag_bitsILi8EEENSR_INS5_IJNSA_ILi8EEESF_EEENS5_IJSF_SB_EEEEEEEvNS4_8identityENS4_13SM90_TMA_LOADES19_vS1A_EENS_8epilogue10collective18CollectiveEpilogueINS1D_23Sm100TmaWarpSpecializedILi1ELi1ELi64ELb0ELb0EEEJSH_NS5_IJNSR_ISF_SB_EENSR_ISG_SB_EEEEEaSI_aSI_NS1D_6fusion15FusionCallbacksIS1H_NS1L_17LinearCombinationIaiaiLNS_15FloatRoundStyleE2EEESH_S1K_JEEENS4_5SM1004TMEM4LOAD26SM100_TMEM_LOAD_32dp32b64xES1B_NS10_INS11_ILi2ELi4ELi3EEES14_NSR_INS5_IJS15_SG_EEENS5_IJSG_SB_EEEEEEENS4_39AutoVectorizingCopyWithAssumedAlignmentILi128EEENS4_14SM90_TMA_STOREES1Z_S21_S21_EEEvvEEEEvNT_6ParamsE,"aw",@nobits
	.sectionflags	@""
	.align	16
	.zero		1024


//--------------------- .nv.shared.reserved.0     --------------------------
	.section	.nv.shared.reserved.0,"aw",@nobits
	.weak		__nv_reservedSMEM_offset_0_alias
	.size		__nv_reservedSMEM_offset_0_alias, 0, 64
	.other		__nv_reservedSMEM_offset_0_alias,@"STO_CUDA_RESERVED_SHARED STV_DEFAULT"
__nv_reservedSMEM_offset_0_alias:
	.zero		0
.nv.shared.reserved.0:
	.zero		64
	.weak		__nv_reservedSMEM_tcgen05_partition
	.type		__nv_reservedSMEM_tcgen05_partition,@object
	.size		__nv_reservedSMEM_tcgen05_partition,(.L_0 - __nv_reservedSMEM_tcgen05_partition)
__nv_reservedSMEM_tcgen05_partition:
	.zero		32
.L_0:


//--------------------- .nv.global                --------------------------
	.section	.nv.global,"aw",@nobits
.nv.global:
	.type		_ZN40_INTERNAL_d4bbbf03_4_k_cu_c35e7520_347034cute1_E,@object
	.size		_ZN40_INTERNAL_d4bbbf03_4_k_cu_c35e7520_347034cute1_E,(_ZN40_INTERNAL_d4bbbf03_4_k_cu_c35e7520_347034cuda3std3__45__cpo6cbeginE - _ZN40_INTERNAL_d4bbbf03_4_k_cu_c35e7520_347034cute1_E)
_ZN40_INTERNAL_d4bbbf03_4_k_cu_c35e7520_347034cute1_E:
	.zero		1
	.type		_ZN40_INTERNAL_d4bbbf03_4_k_cu_c35e7520_347034cuda3std3__45__cpo6cbeginE,@object
	.size		_ZN40_INTERNAL_d4bbbf03_4_k_cu_c35e7520_347034cuda3std3__45__cpo6cbeginE,(_ZN40_INTERNAL_d4bbbf03_4_k_cu_c35e7520_347034cuda3std3__48in_placeE - _ZN40_INTERNAL_d4bbbf03_4_k_cu_c35e7520_347034cuda3std3__45__cpo6cbeginE)
_ZN40_INTERNAL_d4bbbf03_4_k_cu_c35e7520_347034cuda3std3__45__cpo6cbeginE:
	.zero		1
	.type		_ZN40_INTERNAL_d4bbbf03_4_k_cu_c35e7520_347034cuda3std3__48in_placeE,@object
	.size		_ZN40_INTERNAL_d4bbbf03_4_k_cu_c35e7520_347034cuda3std3__48in_placeE,(_ZN40_INTERNAL_d4bbbf03_4_k_cu_c35e7520_347034cuda3std6ranges3__45__cpo9iter_moveE - _ZN40_INTERNAL_d4bbbf03_4_k_cu_c35e7520_347034cuda3std3__48in_placeE)
_ZN40_INTERNAL_d4bbbf03_4_k_cu_c35e7520_347034cuda3std3__48in_placeE:
	.zero		1
	.type		_ZN40_INTERNAL_d4bbbf03_4_k_cu_c35e7520_347034cuda3std6ranges3__45__cpo9iter_moveE,@object
	.size		_ZN40_INTERNAL_d4bbbf03_4_k_cu_c35e7520_347034cuda3std6ranges3__45__cpo9iter_moveE,(_ZN40_INTERNAL_d4bbbf03_4_k_cu_c35e7520_347034cuda3std3__45__cpo5beginE - _ZN40_INTERNAL_d4bbbf03_4_k_cu_c35e7520_347034cuda3std6ranges3__45__cpo9iter_moveE)
_ZN40_INTERNAL_d4bbbf03_4_k_cu_c35e7520_347034cuda3std6ranges3__45__cpo9iter_moveE:
	.zero		1
	.type		_ZN40_INTERNAL_d4bbbf03_4_k_cu_c35e7520_347034cuda3std3__45__cpo5beginE,@object
	.size		_ZN40_INTERNAL_d4bbbf03_4_k_cu_c35e7520_347034cuda3std3__45__cpo5beginE,(_ZN40_INTERNAL_d4bbbf03_4_k_cu_c35e7520_347034cuda3std3__442_GLOBAL__N__d4bbbf03_4_k_cu_c35e7520_347036ignoreE - _ZN40_INTERNAL_d4bbbf03_4_k_cu_c35e7520_347034cuda3std3__45__cpo5beginE)
_ZN40_INTERNAL_d4bbbf03_4_k_cu_c35e7520_347034cuda3std3__45__cpo5beginE:
	.zero		1
	.type		_ZN40_INTERNAL_d4bbbf03_4_k_cu_c35e7520_347034cuda3std3__442_GLOBAL__N__d4bbbf03_4_k_cu_c35e7520_347036ignoreE,@object
	.size		_ZN40_INTERNAL_d4bbbf03_4_k_cu_c35e7520_347034cuda3std3__442_GLOBAL__N__d4bbbf03_4_k_cu_c35e7520_347036ignoreE,(_ZN40_INTERNAL_d4bbbf03_4_k_cu_c35e7520_347034cute7productE - _ZN40_INTERNAL_d4bbbf03_4_k_cu_c35e7520_347034cuda3std3__442_GLOBAL__N__d4bbbf03_4_k_cu_c35e7520_347036ignoreE)
_ZN40_INTERNAL_d4bbbf03_4_k_cu_c35e7520_347034cuda3std3__442_GLOBAL__N__d4bbbf03_4_k_cu_c35e7520_347036ignoreE:
	.zero		1
	.type		_ZN40_INTERNAL_d4bbbf03_4_k_cu_c35e7520_347034cute7productE,@object
	.size		_ZN40_INTERNAL_d4bbbf03_4_k_cu_c35e7520_347034cute7productE,(_ZN40_INTERNAL_d4bbbf03_4_k_cu_c35e7520_347034cuda3std3__45__cpo3endE - _ZN40_INTERNAL_d4bbbf03_4_k_cu_c35e7520_347034cute7productE)
_ZN40_INTERNAL_d4bbbf03_4_k_cu_c35e7520_347034cute7productE:
	.zero		1
	.type		_ZN40_INTERNAL_d4bbbf03_4_k_cu_c35e7520_347034cuda3std3__45__cpo3endE,@object
	.size		_ZN40_INTERNAL_d4bbbf03_4_k_cu_c35e7520_347034cuda3std3__45__cpo3endE,(_ZN40_INTERNAL_d4bbbf03_4_k_cu_c35e7520_347034cuda3std3__419piecewise_constructE - _ZN40_INTERNAL_d4bbbf03_4_k_cu_c35e7520_347034cuda3std3__45__cpo3endE)
_ZN40_INTERNAL_d4bbbf03_4_k_cu_c35e7520_347034cuda3std3__45__cpo3endE:
	.zero		1
	.type		_ZN40_INTERNAL_d4bbbf03_4_k_cu_c35e7520_347034cuda3std3__419piecewise_constructE,@object
	.size		_ZN40_INTERNAL_d4bbbf03_4_k_cu_c35e7520_347034cuda3std3__419piecewise_constructE,(_ZN40_INTERNAL_d4bbbf03_4_k_cu_c35e7520_347034cuda3std3__45__cpo4cendE - _ZN40_INTERNAL_d4bbbf03_4_k_cu_c35e7520_347034cuda3std3__419piecewise_constructE)
_ZN40_INTERNAL_d4bbbf03_4_k_cu_c35e7520_347034cuda3std3__419piecewise_constructE:
	.zero		1
	.type		_ZN40_INTERNAL_d4bbbf03_4_k_cu_c35e7520_347034cuda3std3__45__cpo4cendE,@object
	.size		_ZN40_INTERNAL_d4bbbf03_4_k_cu_c35e7520_347034cuda3std3__45__cpo4cendE,(_ZN40_INTERNAL_d4bbbf03_4_k_cu_c35e7520_347034cuda3std6ranges3__45__cpo4swapE - _ZN40_INTERNAL_d4bbbf03_4_k_cu_c35e7520_347034cuda3std3__45__cpo4cendE)
_ZN40_INTERNAL_d4bbbf03_4_k_cu_c35e7520_347034cuda3std3__45__cpo4cendE:
	.zero		1
	.type		_ZN40_INTERNAL_d4bbbf03_4_k_cu_c35e7520_347034cuda3std6ranges3__45__cpo4swapE,@object
	.size		_ZN40_INTERNAL_d4bbbf03_4_k_cu_c35e7520_347034cuda3std6ranges3__45__cpo4swapE,(.L_10 - _ZN40_INTERNAL_d4bbbf03_4_k_cu_c35e7520_347034cuda3std6ranges3__45__cpo4swapE)
_ZN40_INTERNAL_d4bbbf03_4_k_cu_c35e7520_347034cuda3std6ranges3__45__cpo4swapE:
	.zero		1
.L_10:


//--------------------- .nv.constant0._ZN7cutlass13device_kernelINS_4gemm6kernel13GemmUniversalIN4cute5tupleIJiiiiEEENS1_10collective13CollectiveMmaINS1_35MainloopSm100TmaUmmaWarpSpecializedILi8ELi2ELi4ENS5_IJNS4_1CILi1EEENSA_ILi4EEESB_EEEEENS5_IJNSA_ILi128EEENSA_ILi64EEESF_EEEaNS5_IJlSB_lEEEaSI_NS4_8TiledMMAINS4_8MMA_AtomIJNS4_15SM100_MMA_S8_SSIaaiLi128ELi64ELNS4_4UMMA5MajorE0ELSN_0ELNSM_8SaturateE0EEEEEENS4_6LayoutINS5_IJSB_SB_SB_EEENS5_IJNSA_ILi0EEEST_ST_EEEEENS5_IJNS4_10UnderscoreESW_SW_EEEEENS4_23SM90_TMA_LOAD_MULTICASTENS4_14ComposedLayoutINS4_7SwizzleILi3ELi4ELi3EEENS4_18smem_ptr_flag_bitsILi8EEENSR_INS5_IJNSA_ILi8EEESF_EEENS5_IJSF_SB_EEEEEEEvNS4_8identityENS4_13SM90_TMA_LOADES19_vS1A_EENS_8epilogue10collective18CollectiveEpilogueINS1D_23Sm100TmaWarpSpecializedILi1ELi1ELi64ELb0ELb0EEEJSH_NS5_IJNSR_ISF_SB_EENSR_ISG_SB_EEEEEaSI_aSI_NS1D_6fusion15FusionCallbacksIS1H_NS1L_17LinearCombinationIaiaiLNS_15FloatRoundStyleE2EEESH_S1K_JEEENS4_5SM1004TMEM4LOAD26SM100_TMEM_LOAD_32dp32b64xES1B_NS10_INS11_ILi2ELi4ELi3EEES14_NSR_INS5_IJS15_SG_EEENS5_IJSG_SB_EEEEEEENS4_39AutoVectorizingCopyWithAssumedAlignmentILi128EEENS4_14SM90_TMA_STOREES1Z_S21_S21_EEEvvEEEEvNT_6ParamsE --------------------------
	.section	.nv.constant0._ZN7cutlass13device_kernelINS_4gemm6kernel13GemmUniversalIN4cute5tupleIJiiiiEEENS1_10collective13CollectiveMmaINS1_35MainloopSm100TmaUmmaWarpSpecializedILi8ELi2ELi4ENS5_IJNS4_1CILi1EEENSA_ILi4EEESB_EEEEENS5_IJNSA_ILi128EEENSA_ILi64EEESF_EEEaNS5_IJlSB_lEEEaSI_NS4_8TiledMMAINS4_8MMA_AtomIJNS4_15SM100_MMA_S8_SSIaaiLi128ELi64ELNS4_4UMMA5MajorE0ELSN_0ELNSM_8SaturateE0EEEEEENS4_6LayoutINS5_IJSB_SB_SB_EEENS5_IJNSA_ILi0EEEST_ST_EEEEENS5_IJNS4_10UnderscoreESW_SW_EEEEENS4_23SM90_TMA_LOAD_MULTICASTENS4_14ComposedLayoutINS4_7SwizzleILi3ELi4ELi3EEENS4_18smem_ptr_flag_bitsILi8EEENSR_INS5_IJNSA_ILi8EEESF_EEENS5_IJSF_SB_EEEEEEEvNS4_8identityENS4_13SM90_TMA_LOADES19_vS1A_EENS_8epilogue10collective18CollectiveEpilogueINS1D_23Sm100TmaWarpSpecializedILi1ELi1ELi64ELb0ELb0EEEJSH_NS5_IJNSR_ISF_SB_EENSR_ISG_SB_EEEEEaSI_aSI_NS1D_6fusion15FusionCallbacksIS1H_NS1L_17LinearCombinationIaiaiLNS_15FloatRoundStyleE2EEESH_S1K_JEEENS4_5SM1004TMEM4LOAD26SM100_TMEM_LOAD_32dp32b64xES1B_NS10_INS11_ILi2ELi4ELi3EEES14_NSR_INS5_IJS15_SG_EEENS5_IJSG_SB_EEEEEEENS4_39AutoVectorizingCopyWithAssumedAlignmentILi128EEENS4_14SM90_TMA_STOREES1Z_S21_S21_EEEvvEEEEvNT_6ParamsE,"a",@progbits
	.sectionflags	@""
	.align	4
.nv.constant0._ZN7cutlass13device_kernelINS_4gemm6kernel13GemmUniversalIN4cute5tupleIJiiiiEEENS1_10collective13CollectiveMmaINS1_35MainloopSm100TmaUmmaWarpSpecializedILi8ELi2ELi4ENS5_IJNS4_1CILi1EEENSA_ILi4EEESB_EEEEENS5_IJNSA_ILi128EEENSA_ILi64EEESF_EEEaNS5_IJlSB_lEEEaSI_NS4_8TiledMMAINS4_8MMA_AtomIJNS4_15SM100_MMA_S8_SSIaaiLi128ELi64ELNS4_4UMMA5MajorE0ELSN_0ELNSM_8SaturateE0EEEEEENS4_6LayoutINS5_IJSB_SB_SB_EEENS5_IJNSA_ILi0EEEST_ST_EEEEENS5_IJNS4_10UnderscoreESW_SW_EEEEENS4_23SM90_TMA_LOAD_MULTICASTENS4_14ComposedLayoutINS4_7SwizzleILi3ELi4ELi3EEENS4_18smem_ptr_flag_bitsILi8EEENSR_INS5_IJNSA_ILi8EEESF_EEENS5_IJSF_SB_EEEEEEEvNS4_8identityENS4_13SM90_TMA_LOADES19_vS1A_EENS_8epilogue10collective18CollectiveEpilogueINS1D_23Sm100TmaWarpSpecializedILi1ELi1ELi64ELb0ELb0EEEJSH_NS5_IJNSR_ISF_SB_EENSR_ISG_SB_EEEEEaSI_aSI_NS1D_6fusion15FusionCallbacksIS1H_NS1L_17LinearCombinationIaiaiLNS_15FloatRoundStyleE2EEESH_S1K_JEEENS4_5SM1004TMEM4LOAD26SM100_TMEM_LOAD_32dp32b64xES1B_NS10_INS11_ILi2ELi4ELi3EEES14_NSR_INS5_IJS15_SG_EEENS5_IJSG_SB_EEEEEEENS4_39AutoVectorizingCopyWithAssumedAlignmentILi128EEENS4_14SM90_TMA_STOREES1Z_S21_S21_EEEvvEEEEvNT_6ParamsE:
	.zero		2944


//--------------------- SYMBOLS --------------------------

	.type		.nv.reservedSmem.offset0,@object
	.size		.nv.reservedSmem.offset0,0x4
	.type		.nv.reservedSmem.cap,@object
	.size		.nv.reservedSmem.cap,0x4
	.type		__assertfail,@function
